//
// Generated by NVIDIA NVVM Compiler
//
// Compiler Build ID: CL-36424714
// Cuda compilation tools, release 13.0, V13.0.88
// Based on NVVM 20.0.0
//

.version 9.0
.target sm_100
.address_size 64

	// .globl	_Z16calculateFitnessPiPf
.global .align 4 .b8 precalc_xorwow_matrix[102400];
.global .align 4 .b8 precalc_xorwow_offset_matrix[102400];
.global .align 4 .b8 mrg32k3aM1[2304];
.global .align 4 .b8 mrg32k3aM2[2304];
.global .align 4 .b8 mrg32k3aM1SubSeq[2016];
.global .align 4 .b8 mrg32k3aM2SubSeq[2016];
.global .align 4 .b8 mrg32k3aM1Seq[2304];
.global .align 4 .b8 mrg32k3aM2Seq[2304];
.const .align 8 .b8 __cr_lgamma_table[72];
.const .align 4 .b8 distances[400];

.visible .entry _Z16calculateFitnessPiPf(
	.param .u64 .ptr .align 1 _Z16calculateFitnessPiPf_param_0,
	.param .u64 .ptr .align 1 _Z16calculateFitnessPiPf_param_1
)
{
	.reg .pred 	%p<3>;
	.reg .b32 	%r<21>;
	.reg .b32 	%f<22>;
	.reg .b64 	%rd<50>;

	ld.param.u64 	%rd3, [_Z16calculateFitnessPiPf_param_0];
	ld.param.u64 	%rd4, [_Z16calculateFitnessPiPf_param_1];
	mov.u32 	%r6, %tid.x;
	mov.u32 	%r7, %ctaid.x;
	mov.u32 	%r1, %ntid.x;
	mad.lo.s32 	%r20, %r7, %r1, %r6;
	setp.gt.s32 	%p1, %r20, 2047;
	@%p1 bra 	$L__BB0_3;
	mov.u32 	%r8, %nctaid.x;
	mul.lo.s32 	%r3, %r1, %r8;
	cvta.to.global.u64 	%rd1, %rd3;
	cvta.to.global.u64 	%rd2, %rd4;
	mov.u64 	%rd8, distances;
$L__BB0_2:
	mul.lo.s32 	%r9, %r20, 10;
	mul.wide.s32 	%rd5, %r9, 4;
	add.s64 	%rd6, %rd1, %rd5;
	ld.global.u32 	%r10, [%rd6];
	mul.wide.s32 	%rd7, %r10, 40;
	add.s64 	%rd9, %rd8, %rd7;
	ld.global.u32 	%r11, [%rd6+4];
	mul.wide.s32 	%rd10, %r11, 4;
	add.s64 	%rd11, %rd9, %rd10;
	ld.const.f32 	%f1, [%rd11];
	add.f32 	%f2, %f1, 0f00000000;
	mul.wide.s32 	%rd12, %r11, 40;
	add.s64 	%rd13, %rd8, %rd12;
	ld.global.u32 	%r12, [%rd6+8];
	mul.wide.s32 	%rd14, %r12, 4;
	add.s64 	%rd15, %rd13, %rd14;
	ld.const.f32 	%f3, [%rd15];
	add.f32 	%f4, %f2, %f3;
	mul.wide.s32 	%rd16, %r12, 40;
	add.s64 	%rd17, %rd8, %rd16;
	ld.global.u32 	%r13, [%rd6+12];
	mul.wide.s32 	%rd18, %r13, 4;
	add.s64 	%rd19, %rd17, %rd18;
	ld.const.f32 	%f5, [%rd19];
	add.f32 	%f6, %f4, %f5;
	mul.wide.s32 	%rd20, %r13, 40;
	add.s64 	%rd21, %rd8, %rd20;
	ld.global.u32 	%r14, [%rd6+16];
	mul.wide.s32 	%rd22, %r14, 4;
	add.s64 	%rd23, %rd21, %rd22;
	ld.const.f32 	%f7, [%rd23];
	add.f32 	%f8, %f6, %f7;
	mul.wide.s32 	%rd24, %r14, 40;
	add.s64 	%rd25, %rd8, %rd24;
	ld.global.u32 	%r15, [%rd6+20];
	mul.wide.s32 	%rd26, %r15, 4;
	add.s64 	%rd27, %rd25, %rd26;
	ld.const.f32 	%f9, [%rd27];
	add.f32 	%f10, %f8, %f9;
	mul.wide.s32 	%rd28, %r15, 40;
	add.s64 	%rd29, %rd8, %rd28;
	ld.global.u32 	%r16, [%rd6+24];
	mul.wide.s32 	%rd30, %r16, 4;
	add.s64 	%rd31, %rd29, %rd30;
	ld.const.f32 	%f11, [%rd31];
	add.f32 	%f12, %f10, %f11;
	mul.wide.s32 	%rd32, %r16, 40;
	add.s64 	%rd33, %rd8, %rd32;
	ld.global.u32 	%r17, [%rd6+28];
	mul.wide.s32 	%rd34, %r17, 4;
	add.s64 	%rd35, %rd33, %rd34;
	ld.const.f32 	%f13, [%rd35];
	add.f32 	%f14, %f12, %f13;
	mul.wide.s32 	%rd36, %r17, 40;
	add.s64 	%rd37, %rd8, %rd36;
	ld.global.u32 	%r18, [%rd6+32];
	mul.wide.s32 	%rd38, %r18, 4;
	add.s64 	%rd39, %rd37, %rd38;
	ld.const.f32 	%f15, [%rd39];
	add.f32 	%f16, %f14, %f15;
	mul.wide.s32 	%rd40, %r18, 40;
	add.s64 	%rd41, %rd8, %rd40;
	ld.global.u32 	%r19, [%rd6+36];
	mul.wide.s32 	%rd42, %r19, 4;
	add.s64 	%rd43, %rd41, %rd42;
	ld.const.f32 	%f17, [%rd43];
	add.f32 	%f18, %f16, %f17;
	mul.wide.s32 	%rd44, %r19, 40;
	add.s64 	%rd45, %rd8, %rd44;
	mul.wide.s32 	%rd46, %r10, 4;
	add.s64 	%rd47, %rd45, %rd46;
	ld.const.f32 	%f19, [%rd47];
	add.f32 	%f20, %f18, %f19;
	rcp.rn.f32 	%f21, %f20;
	mul.wide.s32 	%rd48, %r20, 4;
	add.s64 	%rd49, %rd2, %rd48;
	st.global.f32 	[%rd49], %f21;
	add.s32 	%r20, %r20, %r3;
	setp.lt.s32 	%p2, %r20, 2048;
	@%p2 bra 	$L__BB0_2;
$L__BB0_3:
	ret;

}
	// .globl	_Z20crossoverAndMutationPiPfP17curandStateXORWOW
.visible .entry _Z20crossoverAndMutationPiPfP17curandStateXORWOW(
	.param .u64 .ptr .align 1 _Z20crossoverAndMutationPiPfP17curandStateXORWOW_param_0,
	.param .u64 .ptr .align 1 _Z20crossoverAndMutationPiPfP17curandStateXORWOW_param_1,
	.param .u64 .ptr .align 1 _Z20crossoverAndMutationPiPfP17curandStateXORWOW_param_2
)
{
	.reg .pred 	%p<39>;
	.reg .b32 	%r<172>;
	.reg .b32 	%f<215>;
	.reg .b64 	%rd<27>;
	.reg .b64 	%fd<5>;

	ld.param.u64 	%rd10, [_Z20crossoverAndMutationPiPfP17curandStateXORWOW_param_0];
	ld.param.u64 	%rd11, [_Z20crossoverAndMutationPiPfP17curandStateXORWOW_param_1];
	ld.param.u64 	%rd9, [_Z20crossoverAndMutationPiPfP17curandStateXORWOW_param_2];
	cvta.to.global.u64 	%rd1, %rd10;
	cvta.to.global.u64 	%rd2, %rd11;
	mov.u32 	%r82, %tid.x;
	mov.u32 	%r83, %ctaid.x;
	mov.u32 	%r84, %ntid.x;
	mad.lo.s32 	%r1, %r83, %r84, %r82;
	setp.gt.s32 	%p1, %r1, 2047;
	@%p1 bra 	$L__BB1_45;
	cvta.to.global.u64 	%rd12, %rd9;
	mul.wide.s32 	%rd13, %r1, 48;
	add.s64 	%rd3, %rd12, %rd13;
	ld.global.v2.u32 	{%r159, %r160}, [%rd3];
	ld.global.v2.u32 	{%r161, %r162}, [%rd3+8];
	ld.global.v2.u32 	{%r163, %r164}, [%rd3+16];
	ld.global.v2.u32 	{%r2, %r3}, [%rd3+24];
	ld.global.f32 	%f1, [%rd3+32];
	ld.global.f64 	%fd1, [%rd3+40];
	add.s64 	%rd4, %rd2, 64;
$L__BB1_2:
	mov.f32 	%f211, 0f00000000;
	mov.b32 	%r165, 0;
	mov.u64 	%rd26, %rd4;
$L__BB1_3:
	ld.global.f32 	%f46, [%rd26+-64];
	add.f32 	%f47, %f211, %f46;
	ld.global.f32 	%f48, [%rd26+-60];
	add.f32 	%f49, %f47, %f48;
	ld.global.f32 	%f50, [%rd26+-56];
	add.f32 	%f51, %f49, %f50;
	ld.global.f32 	%f52, [%rd26+-52];
	add.f32 	%f53, %f51, %f52;
	ld.global.f32 	%f54, [%rd26+-48];
	add.f32 	%f55, %f53, %f54;
	ld.global.f32 	%f56, [%rd26+-44];
	add.f32 	%f57, %f55, %f56;
	ld.global.f32 	%f58, [%rd26+-40];
	add.f32 	%f59, %f57, %f58;
	ld.global.f32 	%f60, [%rd26+-36];
	add.f32 	%f61, %f59, %f60;
	ld.global.f32 	%f62, [%rd26+-32];
	add.f32 	%f63, %f61, %f62;
	ld.global.f32 	%f64, [%rd26+-28];
	add.f32 	%f65, %f63, %f64;
	ld.global.f32 	%f66, [%rd26+-24];
	add.f32 	%f67, %f65, %f66;
	ld.global.f32 	%f68, [%rd26+-20];
	add.f32 	%f69, %f67, %f68;
	ld.global.f32 	%f70, [%rd26+-16];
	add.f32 	%f71, %f69, %f70;
	ld.global.f32 	%f72, [%rd26+-12];
	add.f32 	%f73, %f71, %f72;
	ld.global.f32 	%f74, [%rd26+-8];
	add.f32 	%f75, %f73, %f74;
	ld.global.f32 	%f76, [%rd26+-4];
	add.f32 	%f77, %f75, %f76;
	ld.global.f32 	%f78, [%rd26];
	add.f32 	%f79, %f77, %f78;
	ld.global.f32 	%f80, [%rd26+4];
	add.f32 	%f81, %f79, %f80;
	ld.global.f32 	%f82, [%rd26+8];
	add.f32 	%f83, %f81, %f82;
	ld.global.f32 	%f84, [%rd26+12];
	add.f32 	%f85, %f83, %f84;
	ld.global.f32 	%f86, [%rd26+16];
	add.f32 	%f87, %f85, %f86;
	ld.global.f32 	%f88, [%rd26+20];
	add.f32 	%f89, %f87, %f88;
	ld.global.f32 	%f90, [%rd26+24];
	add.f32 	%f91, %f89, %f90;
	ld.global.f32 	%f92, [%rd26+28];
	add.f32 	%f93, %f91, %f92;
	ld.global.f32 	%f94, [%rd26+32];
	add.f32 	%f95, %f93, %f94;
	ld.global.f32 	%f96, [%rd26+36];
	add.f32 	%f97, %f95, %f96;
	ld.global.f32 	%f98, [%rd26+40];
	add.f32 	%f99, %f97, %f98;
	ld.global.f32 	%f100, [%rd26+44];
	add.f32 	%f101, %f99, %f100;
	ld.global.f32 	%f102, [%rd26+48];
	add.f32 	%f103, %f101, %f102;
	ld.global.f32 	%f104, [%rd26+52];
	add.f32 	%f105, %f103, %f104;
	ld.global.f32 	%f106, [%rd26+56];
	add.f32 	%f107, %f105, %f106;
	ld.global.f32 	%f108, [%rd26+60];
	add.f32 	%f211, %f107, %f108;
	add.s32 	%r165, %r165, 32;
	add.s64 	%rd26, %rd26, 128;
	setp.ne.s32 	%p2, %r165, 2048;
	@%p2 bra 	$L__BB1_3;
	shr.u32 	%r87, %r160, 2;
	xor.b32  	%r88, %r87, %r160;
	shl.b32 	%r89, %r164, 4;
	shl.b32 	%r90, %r88, 1;
	xor.b32  	%r91, %r89, %r90;
	xor.b32  	%r92, %r91, %r164;
	xor.b32  	%r28, %r92, %r88;
	add.s32 	%r93, %r159, %r28;
	add.s32 	%r94, %r93, 362437;
	cvt.rn.f32.u32 	%f110, %r94;
	fma.rn.f32 	%f111, %f110, 0f2F800000, 0f2F000000;
	mul.f32 	%f6, %f111, %f211;
	mov.f32 	%f212, 0f00000000;
	mov.b32 	%r166, 0;
$L__BB1_5:
	mul.wide.u32 	%rd14, %r166, 4;
	add.s64 	%rd7, %rd2, %rd14;
	ld.global.f32 	%f112, [%rd7];
	add.f32 	%f8, %f212, %f112;
	setp.ge.f32 	%p3, %f8, %f6;
	mov.u32 	%r167, %r166;
	@%p3 bra 	$L__BB1_22;
	add.s32 	%r167, %r166, 1;
	ld.global.f32 	%f113, [%rd7+4];
	add.f32 	%f9, %f8, %f113;
	setp.ge.f32 	%p4, %f9, %f6;
	@%p4 bra 	$L__BB1_22;
	add.s32 	%r167, %r166, 2;
	ld.global.f32 	%f114, [%rd7+8];
	add.f32 	%f10, %f9, %f114;
	setp.ge.f32 	%p5, %f10, %f6;
	@%p5 bra 	$L__BB1_22;
	add.s32 	%r167, %r166, 3;
	ld.global.f32 	%f115, [%rd7+12];
	add.f32 	%f11, %f10, %f115;
	setp.ge.f32 	%p6, %f11, %f6;
	@%p6 bra 	$L__BB1_22;
	add.s32 	%r167, %r166, 4;
	ld.global.f32 	%f116, [%rd7+16];
	add.f32 	%f12, %f11, %f116;
	setp.ge.f32 	%p7, %f12, %f6;
	@%p7 bra 	$L__BB1_22;
	add.s32 	%r167, %r166, 5;
	ld.global.f32 	%f117, [%rd7+20];
	add.f32 	%f13, %f12, %f117;
	setp.ge.f32 	%p8, %f13, %f6;
	@%p8 bra 	$L__BB1_22;
	add.s32 	%r167, %r166, 6;
	ld.global.f32 	%f118, [%rd7+24];
	add.f32 	%f14, %f13, %f118;
	setp.ge.f32 	%p9, %f14, %f6;
	@%p9 bra 	$L__BB1_22;
	add.s32 	%r167, %r166, 7;
	ld.global.f32 	%f119, [%rd7+28];
	add.f32 	%f15, %f14, %f119;
	setp.ge.f32 	%p10, %f15, %f6;
	@%p10 bra 	$L__BB1_22;
	add.s32 	%r167, %r166, 8;
	ld.global.f32 	%f120, [%rd7+32];
	add.f32 	%f16, %f15, %f120;
	setp.ge.f32 	%p11, %f16, %f6;
	@%p11 bra 	$L__BB1_22;
	add.s32 	%r167, %r166, 9;
	ld.global.f32 	%f121, [%rd7+36];
	add.f32 	%f17, %f16, %f121;
	setp.ge.f32 	%p12, %f17, %f6;
	@%p12 bra 	$L__BB1_22;
	add.s32 	%r167, %r166, 10;
	ld.global.f32 	%f122, [%rd7+40];
	add.f32 	%f18, %f17, %f122;
	setp.ge.f32 	%p13, %f18, %f6;
	@%p13 bra 	$L__BB1_22;
	add.s32 	%r167, %r166, 11;
	ld.global.f32 	%f123, [%rd7+44];
	add.f32 	%f19, %f18, %f123;
	setp.ge.f32 	%p14, %f19, %f6;
	@%p14 bra 	$L__BB1_22;
	add.s32 	%r167, %r166, 12;
	ld.global.f32 	%f124, [%rd7+48];
	add.f32 	%f20, %f19, %f124;
	setp.ge.f32 	%p15, %f20, %f6;
	@%p15 bra 	$L__BB1_22;
	add.s32 	%r167, %r166, 13;
	ld.global.f32 	%f125, [%rd7+52];
	add.f32 	%f21, %f20, %f125;
	setp.ge.f32 	%p16, %f21, %f6;
	@%p16 bra 	$L__BB1_22;
	add.s32 	%r167, %r166, 14;
	ld.global.f32 	%f126, [%rd7+56];
	add.f32 	%f22, %f21, %f126;
	setp.ge.f32 	%p17, %f22, %f6;
	@%p17 bra 	$L__BB1_22;
	add.s32 	%r167, %r166, 15;
	ld.global.f32 	%f127, [%rd7+60];
	add.f32 	%f212, %f22, %f127;
	setp.ge.f32 	%p18, %f212, %f6;
	@%p18 bra 	$L__BB1_22;
	add.s32 	%r166, %r166, 16;
	setp.ne.s32 	%p19, %r166, 2048;
	mov.b32 	%r167, -1;
	@%p19 bra 	$L__BB1_5;
$L__BB1_22:
	mov.f32 	%f213, 0f00000000;
	mov.b32 	%r168, 0;
$L__BB1_23:
	mul.wide.u32 	%rd15, %r168, 4;
	add.s64 	%rd16, %rd2, %rd15;
	ld.global.f32 	%f129, [%rd16];
	add.f32 	%f130, %f213, %f129;
	ld.global.f32 	%f131, [%rd16+4];
	add.f32 	%f132, %f130, %f131;
	ld.global.f32 	%f133, [%rd16+8];
	add.f32 	%f134, %f132, %f133;
	ld.global.f32 	%f135, [%rd16+12];
	add.f32 	%f136, %f134, %f135;
	ld.global.f32 	%f137, [%rd16+16];
	add.f32 	%f138, %f136, %f137;
	ld.global.f32 	%f139, [%rd16+20];
	add.f32 	%f140, %f138, %f139;
	ld.global.f32 	%f141, [%rd16+24];
	add.f32 	%f142, %f140, %f141;
	ld.global.f32 	%f143, [%rd16+28];
	add.f32 	%f144, %f142, %f143;
	ld.global.f32 	%f145, [%rd16+32];
	add.f32 	%f146, %f144, %f145;
	ld.global.f32 	%f147, [%rd16+36];
	add.f32 	%f148, %f146, %f147;
	ld.global.f32 	%f149, [%rd16+40];
	add.f32 	%f150, %f148, %f149;
	ld.global.f32 	%f151, [%rd16+44];
	add.f32 	%f152, %f150, %f151;
	ld.global.f32 	%f153, [%rd16+48];
	add.f32 	%f154, %f152, %f153;
	ld.global.f32 	%f155, [%rd16+52];
	add.f32 	%f156, %f154, %f155;
	ld.global.f32 	%f157, [%rd16+56];
	add.f32 	%f158, %f156, %f157;
	ld.global.f32 	%f159, [%rd16+60];
	add.f32 	%f160, %f158, %f159;
	ld.global.f32 	%f161, [%rd16+64];
	add.f32 	%f162, %f160, %f161;
	ld.global.f32 	%f163, [%rd16+68];
	add.f32 	%f164, %f162, %f163;
	ld.global.f32 	%f165, [%rd16+72];
	add.f32 	%f166, %f164, %f165;
	ld.global.f32 	%f167, [%rd16+76];
	add.f32 	%f168, %f166, %f167;
	ld.global.f32 	%f169, [%rd16+80];
	add.f32 	%f170, %f168, %f169;
	ld.global.f32 	%f171, [%rd16+84];
	add.f32 	%f172, %f170, %f171;
	ld.global.f32 	%f173, [%rd16+88];
	add.f32 	%f174, %f172, %f173;
	ld.global.f32 	%f175, [%rd16+92];
	add.f32 	%f176, %f174, %f175;
	ld.global.f32 	%f177, [%rd16+96];
	add.f32 	%f178, %f176, %f177;
	ld.global.f32 	%f179, [%rd16+100];
	add.f32 	%f180, %f178, %f179;
	ld.global.f32 	%f181, [%rd16+104];
	add.f32 	%f182, %f180, %f181;
	ld.global.f32 	%f183, [%rd16+108];
	add.f32 	%f184, %f182, %f183;
	ld.global.f32 	%f185, [%rd16+112];
	add.f32 	%f186, %f184, %f185;
	ld.global.f32 	%f187, [%rd16+116];
	add.f32 	%f188, %f186, %f187;
	ld.global.f32 	%f189, [%rd16+120];
	add.f32 	%f190, %f188, %f189;
	ld.global.f32 	%f191, [%rd16+124];
	add.f32 	%f213, %f190, %f191;
	add.s32 	%r168, %r168, 32;
	setp.ne.s32 	%p20, %r168, 2048;
	@%p20 bra 	$L__BB1_23;
	shr.u32 	%r98, %r161, 2;
	xor.b32  	%r99, %r98, %r161;
	shl.b32 	%r100, %r28, 4;
	shl.b32 	%r101, %r99, 1;
	xor.b32  	%r102, %r101, %r100;
	xor.b32  	%r103, %r102, %r99;
	xor.b32  	%r160, %r103, %r28;
	add.s32 	%r104, %r159, %r160;
	add.s32 	%r105, %r104, 724874;
	cvt.rn.f32.u32 	%f193, %r105;
	fma.rn.f32 	%f194, %f193, 0f2F800000, 0f2F000000;
	mul.f32 	%f26, %f194, %f213;
	mov.f32 	%f214, 0f00000000;
	mov.b32 	%r169, 0;
$L__BB1_25:
	mul.wide.u32 	%rd17, %r169, 4;
	add.s64 	%rd8, %rd2, %rd17;
	ld.global.f32 	%f195, [%rd8];
	add.f32 	%f28, %f214, %f195;
	setp.ge.f32 	%p21, %f28, %f26;
	mov.u32 	%r170, %r169;
	@%p21 bra 	$L__BB1_42;
	add.s32 	%r170, %r169, 1;
	ld.global.f32 	%f196, [%rd8+4];
	add.f32 	%f29, %f28, %f196;
	setp.ge.f32 	%p22, %f29, %f26;
	@%p22 bra 	$L__BB1_42;
	add.s32 	%r170, %r169, 2;
	ld.global.f32 	%f197, [%rd8+8];
	add.f32 	%f30, %f29, %f197;
	setp.ge.f32 	%p23, %f30, %f26;
	@%p23 bra 	$L__BB1_42;
	add.s32 	%r170, %r169, 3;
	ld.global.f32 	%f198, [%rd8+12];
	add.f32 	%f31, %f30, %f198;
	setp.ge.f32 	%p24, %f31, %f26;
	@%p24 bra 	$L__BB1_42;
	add.s32 	%r170, %r169, 4;
	ld.global.f32 	%f199, [%rd8+16];
	add.f32 	%f32, %f31, %f199;
	setp.ge.f32 	%p25, %f32, %f26;
	@%p25 bra 	$L__BB1_42;
	add.s32 	%r170, %r169, 5;
	ld.global.f32 	%f200, [%rd8+20];
	add.f32 	%f33, %f32, %f200;
	setp.ge.f32 	%p26, %f33, %f26;
	@%p26 bra 	$L__BB1_42;
	add.s32 	%r170, %r169, 6;
	ld.global.f32 	%f201, [%rd8+24];
	add.f32 	%f34, %f33, %f201;
	setp.ge.f32 	%p27, %f34, %f26;
	@%p27 bra 	$L__BB1_42;
	add.s32 	%r170, %r169, 7;
	ld.global.f32 	%f202, [%rd8+28];
	add.f32 	%f35, %f34, %f202;
	setp.ge.f32 	%p28, %f35, %f26;
	@%p28 bra 	$L__BB1_42;
	add.s32 	%r170, %r169, 8;
	ld.global.f32 	%f203, [%rd8+32];
	add.f32 	%f36, %f35, %f203;
	setp.ge.f32 	%p29, %f36, %f26;
	@%p29 bra 	$L__BB1_42;
	add.s32 	%r170, %r169, 9;
	ld.global.f32 	%f204, [%rd8+36];
	add.f32 	%f37, %f36, %f204;
	setp.ge.f32 	%p30, %f37, %f26;
	@%p30 bra 	$L__BB1_42;
	add.s32 	%r170, %r169, 10;
	ld.global.f32 	%f205, [%rd8+40];
	add.f32 	%f38, %f37, %f205;
	setp.ge.f32 	%p31, %f38, %f26;
	@%p31 bra 	$L__BB1_42;
	add.s32 	%r170, %r169, 11;
	ld.global.f32 	%f206, [%rd8+44];
	add.f32 	%f39, %f38, %f206;
	setp.ge.f32 	%p32, %f39, %f26;
	@%p32 bra 	$L__BB1_42;
	add.s32 	%r170, %r169, 12;
	ld.global.f32 	%f207, [%rd8+48];
	add.f32 	%f40, %f39, %f207;
	setp.ge.f32 	%p33, %f40, %f26;
	@%p33 bra 	$L__BB1_42;
	add.s32 	%r170, %r169, 13;
	ld.global.f32 	%f208, [%rd8+52];
	add.f32 	%f41, %f40, %f208;
	setp.ge.f32 	%p34, %f41, %f26;
	@%p34 bra 	$L__BB1_42;
	add.s32 	%r170, %r169, 14;
	ld.global.f32 	%f209, [%rd8+56];
	add.f32 	%f42, %f41, %f209;
	setp.ge.f32 	%p35, %f42, %f26;
	@%p35 bra 	$L__BB1_42;
	add.s32 	%r170, %r169, 15;
	ld.global.f32 	%f210, [%rd8+60];
	add.f32 	%f214, %f42, %f210;
	setp.ge.f32 	%p36, %f214, %f26;
	@%p36 bra 	$L__BB1_42;
	add.s32 	%r169, %r169, 16;
	setp.ne.s32 	%p37, %r169, 2048;
	mov.b32 	%r170, -1;
	@%p37 bra 	$L__BB1_25;
$L__BB1_42:
	shr.u32 	%r107, %r162, 2;
	xor.b32  	%r108, %r107, %r162;
	shl.b32 	%r109, %r160, 4;
	shl.b32 	%r110, %r108, 1;
	xor.b32  	%r111, %r110, %r109;
	xor.b32  	%r112, %r111, %r108;
	xor.b32  	%r161, %r112, %r160;
	add.s32 	%r113, %r159, %r161;
	add.s32 	%r114, %r113, 1087311;
	mul.hi.u32 	%r115, %r114, -858993459;
	shr.u32 	%r116, %r115, 3;
	mul.lo.s32 	%r117, %r116, 10;
	sub.s32 	%r171, %r114, %r117;
	mul.lo.s32 	%r70, %r167, 10;
	mul.lo.s32 	%r71, %r170, 10;
$L__BB1_43:
	add.s32 	%r118, %r171, %r70;
	mul.wide.s32 	%rd18, %r118, 4;
	add.s64 	%rd19, %rd1, %rd18;
	ld.global.u32 	%r119, [%rd19];
	add.s32 	%r120, %r171, %r71;
	mul.wide.s32 	%rd20, %r120, 4;
	add.s64 	%rd21, %rd1, %rd20;
	ld.global.u32 	%r121, [%rd21];
	st.global.u32 	[%rd19], %r121;
	st.global.u32 	[%rd21], %r119;
	add.s32 	%r73, %r171, 1;
	setp.lt.u32 	%p38, %r171, 9;
	mov.u32 	%r171, %r73;
	@%p38 bra 	$L__BB1_43;
	shr.u32 	%r122, %r163, 2;
	xor.b32  	%r123, %r122, %r163;
	shl.b32 	%r124, %r161, 4;
	shl.b32 	%r125, %r123, 1;
	xor.b32  	%r126, %r125, %r124;
	xor.b32  	%r127, %r126, %r123;
	xor.b32  	%r162, %r127, %r161;
	add.s32 	%r128, %r159, %r162;
	add.s32 	%r129, %r128, 1449748;
	mul.hi.u32 	%r130, %r129, -858993459;
	shr.u32 	%r131, %r130, 3;
	mul.lo.s32 	%r132, %r131, 10;
	sub.s32 	%r133, %r129, %r132;
	shr.u32 	%r134, %r164, 2;
	xor.b32  	%r135, %r134, %r164;
	shl.b32 	%r136, %r162, 4;
	shl.b32 	%r137, %r135, 1;
	xor.b32  	%r138, %r137, %r136;
	xor.b32  	%r139, %r138, %r135;
	xor.b32  	%r163, %r139, %r162;
	add.s32 	%r140, %r159, %r163;
	add.s32 	%r141, %r140, 1812185;
	mul.hi.u32 	%r142, %r141, -858993459;
	shr.u32 	%r143, %r142, 3;
	mul.lo.s32 	%r144, %r143, 10;
	sub.s32 	%r145, %r141, %r144;
	add.s32 	%r146, %r70, %r133;
	mul.wide.s32 	%rd22, %r146, 4;
	add.s64 	%rd23, %rd1, %rd22;
	st.global.u32 	[%rd23], %r145;
	shr.u32 	%r147, %r28, 2;
	xor.b32  	%r148, %r147, %r28;
	shl.b32 	%r149, %r163, 4;
	shl.b32 	%r150, %r148, 1;
	xor.b32  	%r151, %r150, %r149;
	xor.b32  	%r152, %r151, %r148;
	xor.b32  	%r164, %r152, %r163;
	add.s32 	%r159, %r159, 2174622;
	add.s32 	%r153, %r164, %r159;
	mul.hi.u32 	%r154, %r153, -858993459;
	shr.u32 	%r155, %r154, 3;
	mul.lo.s32 	%r156, %r155, 10;
	sub.s32 	%r157, %r153, %r156;
	add.s32 	%r158, %r71, %r133;
	mul.wide.s32 	%rd24, %r158, 4;
	add.s64 	%rd25, %rd1, %rd24;
	st.global.u32 	[%rd25], %r157;
	st.global.v2.u32 	[%rd3], {%r159, %r160};
	st.global.v2.u32 	[%rd3+8], {%r161, %r162};
	st.global.v2.u32 	[%rd3+16], {%r163, %r164};
	st.global.v2.u32 	[%rd3+24], {%r2, %r3};
	st.global.f32 	[%rd3+32], %f1;
	st.global.f64 	[%rd3+40], %fd1;
	bra.uni 	$L__BB1_2;
$L__BB1_45:
	ret;

}


// ===== COMPILED SASS (sm_100) =====

	.target	sm_100

	.elftype	@"ET_EXEC"


//--------------------- .note.nv.tkinfo           --------------------------
	.section	.note.nv.tkinfo,"",@"SHT_NOTE"
	.sectionflags	@"SHF_NOTE_NV_TKINFO"
	.tkinfo
        /*0018*/ 	.word	0x00000002
        /*0030*/ 	.string	""
        /*0030*/ 	.string	"ptxas"
        /*0030*/ 	.string	"Cuda compilation tools, release 13.0, V13.0.88"
        /*0030*/ 	.string	"Build cuda_13.0.r13.0/compiler.36424714_0"
        /*0030*/ 	.string	"-arch sm_100 -m 64 "



//--------------------- .note.nv.cuinfo           --------------------------
	.section	.note.nv.cuinfo,"",@"SHT_NOTE"
	.sectionflags	@"SHF_NOTE_NV_CUINFO"
        /*0018*/ 	.short	0x0002
        /*001a*/ 	.short	0x0064
        /*001c*/ 	.short	0x0082
	.zero		2


//--------------------- .nv.info                  --------------------------
	.section	.nv.info,"",@"SHT_CUDA_INFO"
	.align	4


	//----- nvinfo : EIATTR_REGCOUNT
	.align		4
        /*0000*/ 	.byte	0x04, 0x2f
        /*0002*/ 	.short	(.L_11 - .L_10)
	.align		4
.L_10:
        /*0004*/ 	.word	index@(_Z16calculateFitnessPiPf)
        /*0008*/ 	.word	0x0000001e


	//----- nvinfo : EIATTR_FRAME_SIZE
	.align		4
.L_11:
        /*000c*/ 	.byte	0x04, 0x11
        /*000e*/ 	.short	(.L_13 - .L_12)
	.align		4
.L_12:
        /*0010*/ 	.word	index@($__internal_0_$__cuda_sm20_rcp_rn_f32_slowpath)
        /*0014*/ 	.word	0x00000000


	//----- nvinfo : EIATTR_FRAME_SIZE
	.align		4
.L_13:
        /*0018*/ 	.byte	0x04, 0x11
        /*001a*/ 	.short	(.L_15 - .L_14)
	.align		4
.L_14:
        /*001c*/ 	.word	index@(_Z16calculateFitnessPiPf)
        /*0020*/ 	.word	0x00000000


	//----- nvinfo : EIATTR_REGCOUNT
	.align		4
.L_15:
        /*0024*/ 	.byte	0x04, 0x2f
        /*0026*/ 	.short	(.L_17 - .L_16)
	.align		4
.L_16:
        /*0028*/ 	.word	index@(_Z20crossoverAndMutationPiPfP17curandStateXORWOW)
        /*002c*/ 	.word	0x0000001f


	//----- nvinfo : EIATTR_FRAME_SIZE
	.align		4
.L_17:
        /*0030*/ 	.byte	0x04, 0x11
        /*0032*/ 	.short	(.L_19 - .L_18)
	.align		4
.L_18:
        /*0034*/ 	.word	index@(_Z20crossoverAndMutationPiPfP17curandStateXORWOW)
        /*0038*/ 	.word	0x00000000


	//----- nvinfo : EIATTR_MIN_STACK_SIZE
	.align		4
.L_19:
        /*003c*/ 	.byte	0x04, 0x12
        /*003e*/ 	.short	(.L_21 - .L_20)
	.align		4
.L_20:
        /*0040*/ 	.word	index@(_Z20crossoverAndMutationPiPfP17curandStateXORWOW)
        /*0044*/ 	.word	0x00000000


	//----- nvinfo : EIATTR_MIN_STACK_SIZE
	.align		4
.L_21:
        /*0048*/ 	.byte	0x04, 0x12
        /*004a*/ 	.short	(.L_23 - .L_22)
	.align		4
.L_22:
        /*004c*/ 	.word	index@(_Z16calculateFitnessPiPf)
        /*0050*/ 	.word	0x00000000
.L_23:


//--------------------- .nv.compat                --------------------------
	.section	.nv.compat,"",@"SHT_CUDA_COMPAT_INFO"
	.align	4
        /*0000*/ 	.byte	0x02, 0x09, 0x00, 0x00, 0x02, 0x02, 0x01, 0x00, 0x02, 0x05, 0x05, 0x00, 0x03, 0x07, 0x01, 0x01
        /*0010*/ 	.byte	0x02, 0x03, 0x00, 0x00, 0x02, 0x06, 0x01, 0x00, 0x04, 0x0b, 0x08, 0x00, 0x09, 0x00, 0x00, 0x00
        /*0020*/ 	.byte	0x00, 0x00, 0x00, 0x00


//--------------------- .nv.info._Z20crossoverAndMutationPiPfP17curandStateXORWOW --------------------------
	.section	.nv.info._Z20crossoverAndMutationPiPfP17curandStateXORWOW,"",@"SHT_CUDA_INFO"
	.sectionflags	@""
	.align	4


	//----- nvinfo : EIATTR_CUDA_API_VERSION
	.align		4
        /*0000*/ 	.byte	0x04, 0x37
        /*0002*/ 	.short	(.L_25 - .L_24)
.L_24:
        /*0004*/ 	.word	0x00000082


	//----- nvinfo : EIATTR_KPARAM_INFO
	.align		4
.L_25:
        /*0008*/ 	.byte	0x04, 0x17
        /*000a*/ 	.short	(.L_27 - .L_26)
.L_26:
        /*000c*/ 	.word	0x00000000
        /*0010*/ 	.short	0x0002
        /*0012*/ 	.short	0x0010
        /*0014*/ 	.byte	0x00, 0xf5, 0x21, 0x00


	//----- nvinfo : EIATTR_KPARAM_INFO
	.align		4
.L_27:
        /*0018*/ 	.byte	0x04, 0x17
        /*001a*/ 	.short	(.L_29 - .L_28)
.L_28:
        /*001c*/ 	.word	0x00000000
        /*0020*/ 	.short	0x0001
        /*0022*/ 	.short	0x0008
        /*0024*/ 	.byte	0x00, 0xf5, 0x21, 0x00


	//----- nvinfo : EIATTR_KPARAM_INFO
	.align		4
.L_29:
        /*0028*/ 	.byte	0x04, 0x17
        /*002a*/ 	.short	(.L_31 - .L_30)
.L_30:
        /*002c*/ 	.word	0x00000000
        /*0030*/ 	.short	0x0000
        /*0032*/ 	.short	0x0000
        /*0034*/ 	.byte	0x00, 0xf5, 0x21, 0x00


	//----- nvinfo : EIATTR_SPARSE_MMA_MASK
	.align		4
.L_31:
        /*0038*/ 	.byte	0x03, 0x50
        /*003a*/ 	.short	0x0000


	//----- nvinfo : EIATTR_MAXREG_COUNT
	.align		4
        /*003c*/ 	.byte	0x03, 0x1b
        /*003e*/ 	.short	0x00ff


	//----- nvinfo : EIATTR_MERCURY_ISA_VERSION
	.align		4
        /*0040*/ 	.byte	0x03, 0x5f
        /*0042*/ 	.short	0x0101


	//----- nvinfo : EIATTR_VRC_CTA_INIT_COUNT
	.align		4
        /*0044*/ 	.byte	0x02, 0x4a
	.zero		1
	.zero		1


	//----- nvinfo : EIATTR_EXIT_INSTR_OFFSETS
	.align		4
        /*0048*/ 	.byte	0x04, 0x1c
        /*004a*/ 	.short	(.L_33 - .L_32)


	//   ....[0]....
.L_32:
        /*004c*/ 	.word	0x00000060


	//----- nvinfo : EIATTR_CRS_STACK_SIZE
	.align		4
.L_33:
        /*0050*/ 	.byte	0x04, 0x1e
        /*0052*/ 	.short	(.L_35 - .L_34)
.L_34:
        /*0054*/ 	.word	0x00000000


	//----- nvinfo : EIATTR_CBANK_PARAM_SIZE
	.align		4
.L_35:
        /*0058*/ 	.byte	0x03, 0x19
        /*005a*/ 	.short	0x0018


	//----- nvinfo : EIATTR_PARAM_CBANK
	.align		4
        /*005c*/ 	.byte	0x04, 0x0a
        /*005e*/ 	.short	(.L_37 - .L_36)
	.align		4
.L_36:
        /*0060*/ 	.word	index@(.nv.constant0._Z20crossoverAndMutationPiPfP17curandStateXORWOW)
        /*0064*/ 	.short	0x0380
        /*0066*/ 	.short	0x0018


	//----- nvinfo : EIATTR_SW_WAR
	.align		4
.L_37:
        /*0068*/ 	.byte	0x04, 0x36
        /*006a*/ 	.short	(.L_39 - .L_38)
.L_38:
        /*006c*/ 	.word	0x00000008
.L_39:


//--------------------- .nv.info._Z16calculateFitnessPiPf --------------------------
	.section	.nv.info._Z16calculateFitnessPiPf,"",@"SHT_CUDA_INFO"
	.sectionflags	@""
	.align	4


	//----- nvinfo : EIATTR_CUDA_API_VERSION
	.align		4
        /*0000*/ 	.byte	0x04, 0x37
        /*0002*/ 	.short	(.L_41 - .L_40)
.L_40:
        /*0004*/ 	.word	0x00000082


	//----- nvinfo : EIATTR_KPARAM_INFO
	.align		4
.L_41:
        /*0008*/ 	.byte	0x04, 0x17
        /*000a*/ 	.short	(.L_43 - .L_42)
.L_42:
        /*000c*/ 	.word	0x00000000
        /*0010*/ 	.short	0x0001
        /*0012*/ 	.short	0x0008
        /*0014*/ 	.byte	0x00, 0xf5, 0x21, 0x00


	//----- nvinfo : EIATTR_KPARAM_INFO
	.align		4
.L_43:
        /*0018*/ 	.byte	0x04, 0x17
        /*001a*/ 	.short	(.L_45 - .L_44)
.L_44:
        /*001c*/ 	.word	0x00000000
        /*0020*/ 	.short	0x0000
        /*0022*/ 	.short	0x0000
        /*0024*/ 	.byte	0x00, 0xf5, 0x21, 0x00


	//----- nvinfo : EIATTR_SPARSE_MMA_MASK
	.align		4
.L_45:
        /*0028*/ 	.byte	0x03, 0x50
        /*002a*/ 	.short	0x0000


	//----- nvinfo : EIATTR_MAXREG_COUNT
	.align		4
        /*002c*/ 	.byte	0x03, 0x1b
        /*002e*/ 	.short	0x00ff


	//----- nvinfo : EIATTR_MERCURY_ISA_VERSION
	.align		4
        /*0030*/ 	.byte	0x03, 0x5f
        /*0032*/ 	.short	0x0101


	//----- nvinfo : EIATTR_VRC_CTA_INIT_COUNT
	.align		4
        /*0034*/ 	.byte	0x02, 0x4a
	.zero		1
	.zero		1


	//----- nvinfo : EIATTR_EXIT_INSTR_OFFSETS
	.align		4
        /*0038*/ 	.byte	0x04, 0x1c
        /*003a*/ 	.short	(.L_47 - .L_46)


	//   ....[0]....
.L_46:
        /*003c*/ 	.word	0x00000060


	//   ....[1]....
        /*0040*/ 	.word	0x00000530


	//----- nvinfo : EIATTR_CRS_STACK_SIZE
	.align		4
.L_47:
        /*0044*/ 	.byte	0x04, 0x1e
        /*0046*/ 	.short	(.L_49 - .L_48)
.L_48:
        /*0048*/ 	.word	0x00000000


	//----- nvinfo : EIATTR_CBANK_PARAM_SIZE
	.align		4
.L_49:
        /*004c*/ 	.byte	0x03, 0x19
        /*004e*/ 	.short	0x0010


	//----- nvinfo : EIATTR_PARAM_CBANK
	.align		4
        /*0050*/ 	.byte	0x04, 0x0a
        /*0052*/ 	.short	(.L_51 - .L_50)
	.align		4
.L_50:
        /*0054*/ 	.word	index@(.nv.constant0._Z16calculateFitnessPiPf)
        /*0058*/ 	.short	0x0380
        /*005a*/ 	.short	0x0010


	//----- nvinfo : EIATTR_SW_WAR
	.align		4
.L_51:
        /*005c*/ 	.byte	0x04, 0x36
        /*005e*/ 	.short	(.L_53 - .L_52)
.L_52:
        /*0060*/ 	.word	0x00000008
.L_53:


//--------------------- .nv.callgraph             --------------------------
	.section	.nv.callgraph,"",@"SHT_CUDA_CALLGRAPH"
	.align	4
	.sectionentsize	8
	.align		4
        /*0000*/ 	.word	0x00000000
	.align		4
        /*0004*/ 	.word	0xffffffff
	.align		4
        /*0008*/ 	.word	0x00000000
	.align		4
        /*000c*/ 	.word	0xfffffffe
	.align		4
        /*0010*/ 	.word	0x00000000
	.align		4
        /*0014*/ 	.word	0xfffffffd
	.align		4
        /*0018*/ 	.word	0x00000000
	.align		4
        /*001c*/ 	.word	0xfffffffc


//--------------------- .nv.constant4             --------------------------
	.section	.nv.constant4,"a",@progbits
	.align	8
	.align		8
.nv.constant4:
        /*0000*/ 	.dword	precalc_xorwow_matrix
	.align		8
        /*0008*/ 	.dword	precalc_xorwow_offset_matrix
	.align		8
        /*0010*/ 	.dword	mrg32k3aM1
	.align		8
        /*0018*/ 	.dword	mrg32k3aM2
	.align		8
        /*0020*/ 	.dword	mrg32k3aM1SubSeq
	.align		8
        /*0028*/ 	.dword	mrg32k3aM2SubSeq
	.align		8
        /*0030*/ 	.dword	mrg32k3aM1Seq
	.align		8
        /*0038*/ 	.dword	mrg32k3aM2Seq


//--------------------- .nv.constant3             --------------------------
	.section	.nv.constant3,"a",@progbits
	.align	8
.nv.constant3:
	.type		__cr_lgamma_table,@object
	.size		__cr_lgamma_table,(distances - __cr_lgamma_table)
__cr_lgamma_table:
        /*0000*/ 	.byte	0x00, 0x00, 0x00, 0x00, 0x00, 0x00, 0x00, 0x00, 0x00, 0x00, 0x00, 0x00, 0x00, 0x00, 0x00, 0x00
        /*0010*/ 	.byte	0xef, 0x39, 0xfa, 0xfe, 0x42, 0x2e, 0xe6, 0x3f, 0x02, 0x20, 0x2a, 0xfa, 0x0b, 0xab, 0xfc, 0x3f
        /*0020*/ 	.byte	0xf9, 0x2c, 0x92, 0x7c, 0xa7, 0x6c, 0x09, 0x40, 0xc9, 0x79, 0x44, 0x3c, 0x64, 0x26, 0x13, 0x40
        /*0030*/ 	.byte	0xca, 0x01, 0xcf, 0x3a, 0x27, 0x51, 0x1a, 0x40, 0x30, 0xcc, 0x2d, 0xf3, 0xe1, 0x0c, 0x21, 0x40
        /*0040*/ 	.byte	0x0d, 0xb7, 0xfc, 0x82, 0x8e, 0x35, 0x25, 0x40
	.type		distances,@object
	.size		distances,(.L_9 - distances)
distances:
	.zero		400
.L_9:


//--------------------- .text._Z20crossoverAndMutationPiPfP17curandStateXORWOW --------------------------
	.section	.text._Z20crossoverAndMutationPiPfP17curandStateXORWOW,"ax",@progbits
	.align	128
        .global         _Z20crossoverAndMutationPiPfP17curandStateXORWOW
        .type           _Z20crossoverAndMutationPiPfP17curandStateXORWOW,@function
        .size           _Z20crossoverAndMutationPiPfP17curandStateXORWOW,(.L_x_22 - _Z20crossoverAndMutationPiPfP17curandStateXORWOW)
        .other          _Z20crossoverAndMutationPiPfP17curandStateXORWOW,@"STO_CUDA_ENTRY STV_DEFAULT"
_Z20crossoverAndMutationPiPfP17curandStateXORWOW:
.text._Z20crossoverAndMutationPiPfP17curandStateXORWOW:
[----:B------:R-:W-:Y:S01]  /*0000*/  LDC R1, c[0x0][0x37c] ;  /* 0x0000df00ff017b82 */ /* 0x000fe20000000800 */
[----:B------:R-:W0:Y:S07]  /*0010*/  S2R R5, SR_TID.X ;  /* 0x0000000000057919 */ /* 0x000e2e0000002100 */
[----:B------:R-:W0:Y:S08]  /*0020*/  S2UR UR4, SR_CTAID.X ;  /* 0x00000000000479c3 */ /* 0x000e300000002500 */
[----:B------:R-:W0:Y:S02]  /*0030*/  LDC R0, c[0x0][0x360] ;  /* 0x0000d800ff007b82 */ /* 0x000e240000000800 */
[----:B0-----:R-:W-:-:S05]  /*0040*/  IMAD R5, R0, UR4, R5 ;  /* 0x0000000400057c24 */ /* 0x001fca000f8e0205 */
[----:B------:R-:W-:-:S13]  /*0050*/  ISETP.GT.AND P0, PT, R5, 0x7ff, PT ;  /* 0x000007ff0500780c */ /* 0x000fda0003f04270 */
[----:B------:R-:W-:Y:S05]  /*0060*/  @P0 EXIT ;  /* 0x000000000000094d */ /* 0x000fea0003800000 */
[----:B------:R-:W0:Y:S01]  /*0070*/  LDC.64 R2, c[0x0][0x390] ;  /* 0x0000e400ff027b82 */ /* 0x000e220000000a00 */
[----:B------:R-:W1:Y:S01]  /*0080*/  LDCU.64 UR8, c[0x0][0x358] ;  /* 0x00006b00ff0877ac */ /* 0x000e620008000a00 */
[----:B------:R-:W2:Y:S01]  /*0090*/  LDCU.64 UR6, c[0x0][0x388] ;  /* 0x00007100ff0677ac */ /* 0x000ea20008000a00 */
[----:B0-----:R-:W-:-:S05]  /*00a0*/  IMAD.WIDE R2, R5, 0x30, R2 ;  /* 0x0000003005027825 */ /* 0x001fca00078e0202 */
[----:B-1----:R0:W5:Y:S04]  /*00b0*/  LDG.E R17, desc[UR8][R2.64+0x20] ;  /* 0x0000200802117981 */ /* 0x002168000c1e1900 */
[----:B------:R0:W5:Y:S04]  /*00c0*/  LDG.E.64 R4, desc[UR8][R2.64+0x28] ;  /* 0x0000280802047981 */ /* 0x000168000c1e1b00 */
[----:B------:R0:W5:Y:S04]  /*00d0*/  LDG.E.64 R6, desc[UR8][R2.64] ;  /* 0x0000000802067981 */ /* 0x000168000c1e1b00 */
[----:B------:R0:W5:Y:S04]  /*00e0*/  LDG.E.64 R8, desc[UR8][R2.64+0x8] ;  /* 0x0000080802087981 */ /* 0x000168000c1e1b00 */
[----:B------:R0:W5:Y:S04]  /*00f0*/  LDG.E.64 R10, desc[UR8][R2.64+0x10] ;  /* 0x00001008020a7981 */ /* 0x000168000c1e1b00 */
[----:B------:R0:W5:Y:S01]  /*0100*/  LDG.E.64 R12, desc[UR8][R2.64+0x18] ;  /* 0x00001808020c7981 */ /* 0x000162000c1e1b00 */
[----:B--2---:R-:W-:-:S04]  /*0110*/  UIADD3 UR5, UP0, UPT, UR6, 0x40, URZ ;  /* 0x0000004006057890 */ /* 0x004fc8000ff1e0ff */
[----:B------:R-:W-:-:S12]  /*0120*/  UIADD3.X UR6, UPT, UPT, URZ, UR7, URZ, UP0, !UPT ;  /* 0x00000007ff067290 */ /* 0x000fd800087fe4ff */
.L_x_10:
[----:B------:R-:W-:Y:S01]  /*0130*/  HFMA2 R25, -RZ, RZ, 0, 0 ;  /* 0x00000000ff197431 */ /* 0x000fe200000001ff */
[----:B-1----:R-:W-:Y:S01]  /*0140*/  MOV R14, UR5 ;  /* 0x00000005000e7c02 */ /* 0x002fe20008000f00 */
[----:B------:R-:W-:Y:S01]  /*0150*/  UMOV UR4, URZ ;  /* 0x000000ff00047c82 */ /* 0x000fe20008000000 */
[----:B------:R-:W-:-:S07]  /*0160*/  MOV R15, UR6 ;  /* 0x00000006000f7c02 */ /* 0x000fce0008000f00 */
.L_x_0:
[----:B------:R-:W2:Y:S04]  /*0170*/  LDG.E R24, desc[UR8][R14.64+-0x40] ;  /* 0xffffc0080e187981 */ /* 0x000ea8000c1e1900 */
[----:B------:R-:W3:Y:S04]  /*0180*/  LDG.E R26, desc[UR8][R14.64+-0x3c] ;  /* 0xffffc4080e1a7981 */ /* 0x000ee8000c1e1900 */
[----:B------:R-:W4:Y:S04]  /*0190*/  LDG.E R0, desc[UR8][R14.64+-0x38] ;  /* 0xffffc8080e007981 */ /* 0x000f28000c1e1900 */
[----:B------:R-:W4:Y:S04]  /*01a0*/  LDG.E R16, desc[UR8][R14.64+-0x34] ;  /* 0xffffcc080e107981 */ /* 0x000f28000c1e1900 */
[----:B------:R-:W4:Y:S04]  /*01b0*/  LDG.E R18, desc[UR8][R14.64+-0x30] ;  /* 0xffffd0080e127981 */ /* 0x000f28000c1e1900 */
[----:B------:R-:W4:Y:S04]  /*01c0*/  LDG.E R19, desc[UR8][R14.64+-0x2c] ;  /* 0xffffd4080e137981 */ /* 0x000f28000c1e1900 */
[----:B------:R-:W4:Y:S04]  /*01d0*/  LDG.E R20, desc[UR8][R14.64+-0x28] ;  /* 0xffffd8080e147981 */ /* 0x000f28000c1e1900 */
[----:B------:R-:W4:Y:S04]  /*01e0*/  LDG.E R21, desc[UR8][R14.64+-0x24] ;  /* 0xffffdc080e157981 */ /* 0x000f28000c1e1900 */
[----:B------:R-:W4:Y:S04]  /*01f0*/  LDG.E R22, desc[UR8][R14.64+-0x20] ;  /* 0xffffe0080e167981 */ /* 0x000f28000c1e1900 */
[----:B------:R-:W4:Y:S01]  /*0200*/  LDG.E R23, desc[UR8][R14.64+-0x1c] ;  /* 0xffffe4080e177981 */ /* 0x000f22000c1e1900 */
[----:B--2---:R-:W-:-:S03]  /*0210*/  FADD R25, R24, R25 ;  /* 0x0000001918197221 */ /* 0x004fc60000000000 */
[----:B------:R-:W2:Y:S01]  /*0220*/  LDG.E R24, desc[UR8][R14.64+-0x18] ;  /* 0xffffe8080e187981 */ /* 0x000ea2000c1e1900 */
[----:B---3--:R-:W-:-:S03]  /*0230*/  FADD R27, R25, R26 ;  /* 0x0000001a191b7221 */ /* 0x008fc60000000000 */
[----:B------:R-:W3:Y:S01]  /*0240*/  LDG.E R25, desc[UR8][R14.64+-0x14] ;  /* 0xffffec080e197981 */ /* 0x000ee2000c1e1900 */
[----:B----4-:R-:W-:-:S03]  /*0250*/  FADD R27, R27, R0 ;  /* 0x000000001b1b7221 */ /* 0x010fc60000000000 */
[----:B------:R-:W4:Y:S01]  /*0260*/  LDG.E R0, desc[UR8][R14.64+-0x10] ;  /* 0xfffff0080e007981 */ /* 0x000f22000c1e1900 */
[----:B------:R-:W-:-:S03]  /*0270*/  FADD R27, R27, R16 ;  /* 0x000000101b1b7221 */ /* 0x000fc60000000000 */
        /* <DEDUP_REMOVED lines=36> */
[----:B------:R1:W3:Y:S01]  /*04c0*/  LDG.E R25, desc[UR8][R14.64+0x3c] ;  /* 0x00003c080e197981 */ /* 0x0002e2000c1e1900 */
[----:B------:R-:W-:Y:S01]  /*04d0*/  UIADD3 UR4, UPT, UPT, UR4, 0x20, URZ ;  /* 0x0000002004047890 */ /* 0x000fe2000fffe0ff */
[----:B----4-:R-:W-:-:S03]  /*04e0*/  FADD R27, R27, R0 ;  /* 0x000000001b1b7221 */ /* 0x010fc60000000000 */
[----:B------:R-:W-:Y:S01]  /*04f0*/  UISETP.NE.AND UP0, UPT, UR4, 0x800, UPT ;  /* 0x000008000400788c */ /* 0x000fe2000bf05270 */
[----:B------:R-:W-:-:S04]  /*0500*/  FADD R27, R27, R16 ;  /* 0x000000101b1b7221 */ /* 0x000fc80000000000 */
[----:B------:R-:W-:Y:S01]  /*0510*/  FADD R18, R27, R18 ;  /* 0x000000121b127221 */ /* 0x000fe20000000000 */
[----:B-1----:R-:W-:-:S03]  /*0520*/  IADD3 R14, P0, PT, R14, 0x80, RZ ;  /* 0x000000800e0e7810 */ /* 0x002fc60007f1e0ff */
[----:B------:R-:W-:Y:S01]  /*0530*/  FADD R19, R18, R19 ;  /* 0x0000001312137221 */ /* 0x000fe20000000000 */
[----:B------:R-:W-:-:S03]  /*0540*/  IADD3.X R15, PT, PT, RZ, R15, RZ, P0, !PT ;  /* 0x0000000fff0f7210 */ /* 0x000fc600007fe4ff */
[----:B------:R-:W-:-:S04]  /*0550*/  FADD R20, R19, R20 ;  /* 0x0000001413147221 */ /* 0x000fc80000000000 */
[----:B------:R-:W-:-:S04]  /*0560*/  FADD R21, R20, R21 ;  /* 0x0000001514157221 */ /* 0x000fc80000000000 */
[----:B------:R-:W-:-:S04]  /*0570*/  FADD R22, R21, R22 ;  /* 0x0000001615167221 */ /* 0x000fc80000000000 */
[----:B------:R-:W-:-:S04]  /*0580*/  FADD R23, R22, R23 ;  /* 0x0000001716177221 */ /* 0x000fc80000000000 */
[----:B--2---:R-:W-:-:S04]  /*0590*/  FADD R24, R23, R24 ;  /* 0x0000001817187221 */ /* 0x004fc80000000000 */
[----:B---3--:R-:W-:Y:S01]  /*05a0*/  FADD R25, R24, R25 ;  /* 0x0000001918197221 */ /* 0x008fe20000000000 */
[----:B------:R-:W-:Y:S06]  /*05b0*/  BRA.U UP0, `(.L_x_0) ;  /* 0xfffffff900ec7547 */ /* 0x000fec000b83ffff */
[----:B-----5:R-:W-:Y:S01]  /*05c0*/  SHF.R.U32.HI R0, RZ, 0x2, R7 ;  /* 0x00000002ff007819 */ /* 0x020fe20000011607 */
[----:B------:R-:W-:Y:S01]  /*05d0*/  BSSY.RECONVERGENT B0, `(.L_x_1) ;  /* 0x0000063000007945 */ /* 0x000fe20003800200 */
[----:B------:R-:W-:Y:S01]  /*05e0*/  SHF.L.U32 R14, R11, 0x4, RZ ;  /* 0x000000040b0e7819 */ /* 0x000fe200000006ff */
[----:B------:R-:W-:Y:S01]  /*05f0*/  IMAD.MOV.U32 R16, RZ, RZ, RZ ;  /* 0x000000ffff107224 */ /* 0x000fe200078e00ff */
[----:B------:R-:W-:-:S04]  /*0600*/  LOP3.LUT R0, R0, R7, RZ, 0x3c, !PT ;  /* 0x0000000700007212 */ /* 0x000fc800078e3cff */
[----:B------:R-:W-:-:S04]  /*0610*/  SHF.L.U32 R7, R0, 0x1, RZ ;  /* 0x0000000100077819 */ /* 0x000fc800000006ff */
[----:B------:R-:W-:Y:S02]  /*0620*/  LOP3.LUT R7, R11, R14, R7, 0x96, !PT ;  /* 0x0000000e0b077212 */ /* 0x000fe400078e9607 */
[----:B------:R-:W1:Y:S02]  /*0630*/  LDC.64 R14, c[0x0][0x388] ;  /* 0x0000e200ff0e7b82 */ /* 0x000e640000000a00 */
[----:B------:R-:W-:Y:S01]  /*0640*/  LOP3.LUT R21, R7, R0, RZ, 0x3c, !PT ;  /* 0x0000000007157212 */ /* 0x000fe200078e3cff */
[----:B------:R-:W-:-:S03]  /*0650*/  HFMA2 R7, -RZ, RZ, 0.1171875, 0 ;  /* 0x2f800000ff077431 */ /* 0x000fc600000001ff */
[----:B------:R-:W-:-:S04]  /*0660*/  IADD3 R0, PT, PT, R6, 0x587c5, R21 ;  /* 0x000587c506007810 */ /* 0x000fc80007ffe015 */
[----:B------:R-:W-:-:S05]  /*0670*/  I2FP.F32.U32 R0, R0 ;  /* 0x0000000000007245 */ /* 0x000fca0000201000 */
[----:B------:R-:W-:Y:S01]  /*0680*/  FFMA R0, R0, R7, 1.1641532182693481445e-10 ;  /* 0x2f00000000007423 */ /* 0x000fe20000000007 */
[----:B------:R-:W-:-:S03]  /*0690*/  MOV R7, RZ ;  /* 0x000000ff00077202 */ /* 0x000fc60000000f00 */
[----:B------:R-:W-:-:S07]  /*06a0*/  FMUL R25, R25, R0 ;  /* 0x0000000019197220 */ /* 0x000fce0000400000 */
.L_x_3:
[----:B-1----:R-:W-:-:S05]  /*06b0*/  IMAD.WIDE.U32 R18, R7, 0x4, R14 ;  /* 0x0000000407127825 */ /* 0x002fca00078e000e */
[----:B------:R-:W2:Y:S01]  /*06c0*/  LDG.E R23, desc[UR8][R18.64] ;  /* 0x0000000812177981 */ /* 0x000ea2000c1e1900 */
[----:B------:R-:W-:Y:S01]  /*06d0*/  MOV R0, R7 ;  /* 0x0000000700007202 */ /* 0x000fe20000000f00 */
[----:B--2---:R-:W-:-:S05]  /*06e0*/  FADD R16, R23, R16 ;  /* 0x0000001017107221 */ /* 0x004fca0000000000 */
[----:B------:R-:W-:-:S13]  /*06f0*/  FSETP.GE.AND P0, PT, R16, R25, PT ;  /* 0x000000191000720b */ /* 0x000fda0003f06000 */
[----:B------:R-:W-:Y:S05]  /*0700*/  @P0 BRA `(.L_x_2) ;  /* 0x00000004003c0947 */ /* 0x000fea0003800000 */
[----:B------:R-:W2:Y:S02]  /*0710*/  LDG.E R0, desc[UR8][R18.64+0x4] ;  /* 0x0000040812007981 */ /* 0x000ea4000c1e1900 */
[----:B--2---:R-:W-:Y:S01]  /*0720*/  FADD R16, R16, R0 ;  /* 0x0000000010107221 */ /* 0x004fe20000000000 */
[----:B------:R-:W-:-:S04]  /*0730*/  IADD3 R0, PT, PT, R7, 0x1, RZ ;  /* 0x0000000107007810 */ /* 0x000fc80007ffe0ff */
        /* <DEDUP_REMOVED lines=19> */
[----:B------:R-:W-:-:S04]  /*0870*/  VIADD R0, R7, 0x5 ;  /* 0x0000000507007836 */ /* 0x000fc80000000000 */
        /* <DEDUP_REMOVED lines=47> */
[----:B------:R-:W2:Y:S01]  /*0b70*/  LDG.E R18, desc[UR8][R18.64+0x3c] ;  /* 0x00003c0812127981 */ /* 0x000ea2000c1e1900 */
[----:B------:R-:W-:Y:S01]  /*0b80*/  IADD3 R0, PT, PT, R7, 0xf, RZ ;  /* 0x0000000f07007810 */ /* 0x000fe20007ffe0ff */
[----:B--2---:R-:W-:-:S05]  /*0b90*/  FADD R16, R16, R18 ;  /* 0x0000001210107221 */ /* 0x004fca0000000000 */
[----:B------:R-:W-:-:S13]  /*0ba0*/  FSETP.GE.AND P0, PT, R16, R25, PT ;  /* 0x000000191000720b */ /* 0x000fda0003f06000 */
[----:B------:R-:W-:Y:S05]  /*0bb0*/  @P0 BRA `(.L_x_2) ;  /* 0x0000000000100947 */ /* 0x000fea0003800000 */
[----:B------:R-:W-:-:S04]  /*0bc0*/  IADD3 R7, PT, PT, R7, 0x10, RZ ;  /* 0x0000001007077810 */ /* 0x000fc80007ffe0ff */
[----:B------:R-:W-:-:S13]  /*0bd0*/  ISETP.NE.AND P0, PT, R7, 0x800, PT ;  /* 0x000008000700780c */ /* 0x000fda0003f05270 */
[----:B------:R-:W-:Y:S05]  /*0be0*/  @P0 BRA `(.L_x_3) ;  /* 0xfffffff800b00947 */ /* 0x000fea000383ffff */
[----:B------:R-:W-:-:S07]  /*0bf0*/  MOV R0, 0xffffffff ;  /* 0xffffffff00007802 */ /* 0x000fce0000000f00 */
.L_x_2:
[----:B------:R-:W-:Y:S05]  /*0c00*/  BSYNC.RECONVERGENT B0 ;  /* 0x0000000000007941 */ /* 0x000fea0003800200 */
.L_x_1:
[----:B------:R-:W-:Y:S02]  /*0c10*/  HFMA2 R26, -RZ, RZ, 0, 0 ;  /* 0x00000000ff1a7431 */ /* 0x000fe400000001ff */
[----:B------:R-:W-:-:S07]  /*0c20*/  IMAD.MOV.U32 R7, RZ, RZ, RZ ;  /* 0x000000ffff077224 */ /* 0x000fce00078e00ff */
.L_x_4:
[----:B------:R-:W-:-:S05]  /*0c30*/  IMAD.WIDE.U32 R18, R7, 0x4, R14 ;  /* 0x0000000407127825 */ /* 0x000fca00078e000e */
[----:B------:R-:W2:Y:S04]  /*0c40*/  LDG.E R23, desc[UR8][R18.64] ;  /* 0x0000000812177981 */ /* 0x000ea8000c1e1900 */
[----:B------:R-:W3:Y:S04]  /*0c50*/  LDG.E R28, desc[UR8][R18.64+0x4] ;  /* 0x00000408121c7981 */ /* 0x000ee8000c1e1900 */
[----:B------:R-:W4:Y:S04]  /*0c60*/  LDG.E R16, desc[UR8][R18.64+0x8] ;  /* 0x0000080812107981 */ /* 0x000f28000c1e1900 */
[----:B------:R-:W5:Y:S04]  /*0c70*/  LDG.E R20, desc[UR8][R18.64+0xc] ;  /* 0x00000c0812147981 */ /* 0x000f68000c1e1900 */
[----:B------:R-:W5:Y:S04]  /*0c80*/  LDG.E R22, desc[UR8][R18.64+0x10] ;  /* 0x0000100812167981 */ /* 0x000f68000c1e1900 */
[----:B------:R-:W5:Y:S01]  /*0c90*/  LDG.E R24, desc[UR8][R18.64+0x14] ;  /* 0x0000140812187981 */ /* 0x000f62000c1e1900 */
[----:B--2---:R-:W-:-:S03]  /*0ca0*/  FADD R23, R23, R26 ;  /* 0x0000001a17177221 */ /* 0x004fc60000000000 */
[----:B------:R-:W2:Y:S01]  /*0cb0*/  LDG.E R26, desc[UR8][R18.64+0x18] ;  /* 0x00001808121a7981 */ /* 0x000ea2000c1e1900 */
[----:B---3--:R-:W-:-:S03]  /*0cc0*/  FADD R25, R23, R28 ;  /* 0x0000001c17197221 */ /* 0x008fc60000000000 */
[----:B------:R-:W3:Y:S01]  /*0cd0*/  LDG.E R23, desc[UR8][R18.64+0x1c] ;  /* 0x00001c0812177981 */ /* 0x000ee2000c1e1900 */
[----:B----4-:R-:W-:-:S03]  /*0ce0*/  FADD R25, R25, R16 ;  /* 0x0000001019197221 */ /* 0x010fc60000000000 */
[----:B------:R-:W4:Y:S01]  /*0cf0*/  LDG.E R16, desc[UR8][R18.64+0x20] ;  /* 0x0000200812107981 */ /* 0x000f22000c1e1900 */
[----:B-----5:R-:W-:-:S03]  /*0d00*/  FADD R25, R25, R20 ;  /* 0x0000001419197221 */ /* 0x020fc60000000000 */
[----:B------:R-:W5:Y:S01]  /*0d10*/  LDG.E R20, desc[UR8][R18.64+0x24] ;  /* 0x0000240812147981 */ /* 0x000f62000c1e1900 */
[----:B------:R-:W-:-:S03]  /*0d20*/  FADD R25, R25, R22 ;  /* 0x0000001619197221 */ /* 0x000fc60000000000 */
[----:B------:R-:W5:Y:S01]  /*0d30*/  LDG.E R22, desc[UR8][R18.64+0x28] ;  /* 0x0000280812167981 */ /* 0x000f62000c1e1900 */
[----:B------:R-:W-:-:S03]  /*0d40*/  FADD R27, R25, R24 ;  /* 0x00000018191b7221 */ /* 0x000fc60000000000 */
[----:B------:R-:W5:Y:S04]  /*0d50*/  LDG.E R25, desc[UR8][R18.64+0x2c] ;  /* 0x00002c0812197981 */ /* 0x000f68000c1e1900 */
[----:B------:R-:W5:Y:S01]  /*0d60*/  LDG.E R24, desc[UR8][R18.64+0x30] ;  /* 0x0000300812187981 */ /* 0x000f62000c1e1900 */
[----:B--2---:R-:W-:-:S04]  /*0d70*/  FADD R26, R27, R26 ;  /* 0x0000001a1b1a7221 */ /* 0x004fc80000000000 */
[----:B---3--:R-:W-:Y:S02]  /*0d80*/  FADD R27, R26, R23 ;  /* 0x000000171a1b7221 */ /* 0x008fe40000000000 */
[----:B------:R-:W2:Y:S02]  /*0d90*/  LDG.E R23, desc[UR8][R18.64+0x34] ;  /* 0x0000340812177981 */ /* 0x000ea4000c1e1900 */
[----:B----4-:R-:W-:Y:S02]  /*0da0*/  FADD R27, R27, R16 ;  /* 0x000000101b1b7221 */ /* 0x010fe40000000000 */
[----:B------:R-:W3:Y:S02]  /*0db0*/  LDG.E R16, desc[UR8][R18.64+0x38] ;  /* 0x0000380812107981 */ /* 0x000ee4000c1e1900 */
[----:B-----5:R-:W-:Y:S02]  /*0dc0*/  FADD R27, R27, R20 ;  /* 0x000000141b1b7221 */ /* 0x020fe40000000000 */
[----:B------:R-:W4:Y:S02]  /*0dd0*/  LDG.E R20, desc[UR8][R18.64+0x3c] ;  /* 0x00003c0812147981 */ /* 0x000f24000c1e1900 */
[----:B------:R-:W-:-:S02]  /*0de0*/  FADD R26, R27, R22 ;  /* 0x000000161b1a7221 */ /* 0x000fc40000000000 */
[----:B------:R-:W5:Y:S02]  /*0df0*/  LDG.E R22, desc[UR8][R18.64+0x40] ;  /* 0x0000400812167981 */ /* 0x000f64000c1e1900 */
[----:B------:R-:W-:Y:S02]  /*0e00*/  FADD R27, R26, R25 ;  /* 0x000000191a1b7221 */ /* 0x000fe40000000000 */
[----:B------:R-:W5:Y:S02]  /*0e10*/  LDG.E R25, desc[UR8][R18.64+0x44] ;  /* 0x0000440812197981 */ /* 0x000f64000c1e1900 */
[----:B------:R-:W-:Y:S02]  /*0e20*/  FADD R26, R27, R24 ;  /* 0x000000181b1a7221 */ /* 0x000fe40000000000 */
[----:B------:R-:W5:Y:S02]  /*0e30*/  LDG.E R24, desc[UR8][R18.64+0x48] ;  /* 0x0000480812187981 */ /* 0x000f64000c1e1900 */
[----:B--2---:R-:W-:-:S02]  /*0e40*/  FADD R27, R26, R23 ;  /* 0x000000171a1b7221 */ /* 0x004fc40000000000 */
[----:B------:R-:W2:Y:S02]  /*0e50*/  LDG.E R23, desc[UR8][R18.64+0x4c] ;  /* 0x00004c0812177981 */ /* 0x000ea4000c1e1900 */
[----:B---3--:R-:W-:Y:S02]  /*0e60*/  FADD R27, R27, R16 ;  /* 0x000000101b1b7221 */ /* 0x008fe40000000000 */
[----:B------:R-:W3:Y:S02]  /*0e70*/  LDG.E R16, desc[UR8][R18.64+0x50] ;  /* 0x0000500812107981 */ /* 0x000ee4000c1e1900 */
[----:B----4-:R-:W-:Y:S02]  /*0e80*/  FADD R27, R27, R20 ;  /* 0x000000141b1b7221 */ /* 0x010fe40000000000 */
[----:B------:R-:W4:Y:S02]  /*0e90*/  LDG.E R20, desc[UR8][R18.64+0x54] ;  /* 0x0000540812147981 */ /* 0x000f24000c1e1900 */
[----:B-----5:R-:W-:-:S02]  /*0ea0*/  FADD R26, R27, R22 ;  /* 0x000000161b1a7221 */ /* 0x020fc40000000000 */
        /* <DEDUP_REMOVED lines=16> */
[----:B------:R-:W5:Y:S04]  /*0fb0*/  LDG.E R24, desc[UR8][R18.64+0x78] ;  /* 0x0000780812187981 */ /* 0x000f68000c1e1900 */
[----:B------:R-:W5:Y:S01]  /*0fc0*/  LDG.E R26, desc[UR8][R18.64+0x7c] ;  /* 0x00007c08121a7981 */ /* 0x000f62000c1e1900 */
[----:B------:R-:W-:-:S04]  /*0fd0*/  IADD3 R7, PT, PT, R7, 0x20, RZ ;  /* 0x0000002007077810 */ /* 0x000fc80007ffe0ff */
[----:B------:R-:W-:Y:S01]  /*0fe0*/  ISETP.NE.AND P0, PT, R7, 0x800, PT ;  /* 0x000008000700780c */ /* 0x000fe20003f05270 */
[----:B--2---:R-:W-:-:S04]  /*0ff0*/  FADD R23, R28, R23 ;  /* 0x000000171c177221 */ /* 0x004fc80000000000 */
[----:B---3--:R-:W-:-:S04]  /*1000*/  FADD R23, R23, R16 ;  /* 0x0000001017177221 */ /* 0x008fc80000000000 */
[----:B----4-:R-:W-:-:S04]  /*1010*/  FADD R23, R23, R20 ;  /* 0x0000001417177221 */ /* 0x010fc80000000000 */
[----:B-----5:R-:W-:-:S04]  /*1020*/  FADD R22, R23, R22 ;  /* 0x0000001617167221 */ /* 0x020fc80000000000 */
[----:B------:R-:W-:-:S04]  /*1030*/  FADD R25, R22, R25 ;  /* 0x0000001916197221 */ /* 0x000fc80000000000 */
[----:B------:R-:W-:-:S04]  /*1040*/  FADD R25, R25, R24 ;  /* 0x0000001819197221 */ /* 0x000fc80000000000 */
[----:B------:R-:W-:Y:S01]  /*1050*/  FADD R26, R25, R26 ;  /* 0x0000001a191a7221 */ /* 0x000fe20000000000 */
[----:B------:R-:W-:Y:S06]  /*1060*/  @P0 BRA `(.L_x_4) ;  /* 0xfffffff800f00947 */ /* 0x000fec000383ffff */
[----:B------:R-:W-:Y:S01]  /*1070*/  SHF.R.U32.HI R7, RZ, 0x2, R8 ;  /* 0x00000002ff077819 */ /* 0x000fe20000011608 */
[----:B------:R-:W-:Y:S01]  /*1080*/  BSSY.RECONVERGENT B0, `(.L_x_5) ;  /* 0x0000063000007945 */ /* 0x000fe20003800200 */
[----:B------:R-:W-:Y:S02]  /*1090*/  MOV R19, 0x2f800000 ;  /* 0x2f80000000137802 */ /* 0x000fe40000000f00 */
[----:B------:R-:W-:Y:S02]  /*10a0*/  LOP3.LUT R7, R7, R8, RZ, 0x3c, !PT ;  /* 0x0000000807077212 */ /* 0x000fe400078e3cff */
[----:B------:R-:W-:Y:S02]  /*10b0*/  SHF.L.U32 R8, R21, 0x4, RZ ;  /* 0x0000000415087819 */ /* 0x000fe400000006ff */
[----:B------:R-:W-:Y:S02]  /*10c0*/  SHF.L.U32 R14, R7, 0x1, RZ ;  /* 0x00000001070e7819 */ /* 0x000fe400000006ff */
[----:B------:R-:W-:-:S02]  /*10d0*/  MOV R23, RZ ;  /* 0x000000ff00177202 */ /* 0x000fc40000000f00 */
[----:B------:R-:W-:Y:S02]  /*10e0*/  LOP3.LUT R8, R7, R14, R8, 0x96, !PT ;  /* 0x0000000e07087212 */ /* 0x000fe400078e9608 */
[----:B------:R-:W1:Y:S02]  /*10f0*/  LDC.64 R14, c[0x0][0x388] ;  /* 0x0000e200ff0e7b82 */ /* 0x000e640000000a00 */
[----:B------:R-:W-:-:S04]  /*1100*/  LOP3.LUT R7, R8, R21, RZ, 0x3c, !PT ;  /* 0x0000001508077212 */ /* 0x000fc800078e3cff */
[----:B------:R-:W-:-:S04]  /*1110*/  IADD3 R8, PT, PT, R6, 0xb0f8a, R7 ;  /* 0x000b0f8a06087810 */ /* 0x000fc80007ffe007 */
[----:B------:R-:W-:-:S05]  /*1120*/  I2FP.F32.U32 R8, R8 ;  /* 0x0000000800087245 */ /* 0x000fca0000201000 */
[----:B------:R-:W-:Y:S01]  /*1130*/  FFMA R19, R8, R19, 1.1641532182693481445e-10 ;  /* 0x2f00000008137423 */ /* 0x000fe20000000013 */
[----:B------:R-:W-:-:S03]  /*1140*/  HFMA2 R8, -RZ, RZ, 0, 0 ;  /* 0x00000000ff087431 */ /* 0x000fc600000001ff */
[----:B------:R-:W-:-:S07]  /*1150*/  FMUL R26, R26, R19 ;  /* 0x000000131a1a7220 */ /* 0x000fce0000400000 */
.L_x_7:
[----:B-1----:R-:W-:-:S05]  /*1160*/  IMAD.WIDE.U32 R18, R23, 0x4, R14 ;  /* 0x0000000417127825 */ /* 0x002fca00078e000e */
[----:B------:R-:W2:Y:S01]  /*1170*/  LDG.E R25, desc[UR8][R18.64] ;  /* 0x0000000812197981 */ /* 0x000ea2000c1e1900 */
[----:B------:R-:W-:Y:S02]  /*1180*/  IMAD.MOV.U32 R16, RZ, RZ, R23 ;  /* 0x000000ffff107224 */ /* 0x000fe400078e0017 */
[----:B--2---:R-:W-:-:S05]  /*1190*/  FADD R25, R25, R8 ;  /* 0x0000000819197221 */ /* 0x004fca0000000000 */
[----:B------:R-:W-:-:S13]  /*11a0*/  FSETP.GE.AND P0, PT, R25, R26, PT ;  /* 0x0000001a1900720b */ /* 0x000fda0003f06000 */
[----:B------:R-:W-:Y:S05]  /*11b0*/  @P0 BRA `(.L_x_6) ;  /* 0x00000004003c0947 */ /* 0x000fea0003800000 */
[----:B------:R-:W2:Y:S01]  /*11c0*/  LDG.E R8, desc[UR8][R18.64+0x4] ;  /* 0x0000040812087981 */ /* 0x000ea2000c1e1900 */
[----:B------:R-:W-:Y:S01]  /*11d0*/  IADD3 R16, PT, PT, R23, 0x1, RZ ;  /* 0x0000000117107810 */ /* 0x000fe20007ffe0ff */
        /* <DEDUP_REMOVED lines=29> */
[----:B------:R-:W-:Y:S02]  /*13b0*/  VIADD R16, R23, 0x7 ;  /* 0x0000000717107836 */ /* 0x000fe40000000000 */
        /* <DEDUP_REMOVED lines=47> */
.L_x_6:
[----:B------:R-:W-:Y:S05]  /*16b0*/  BSYNC.RECONVERGENT B0 ;  /* 0x0000000000007941 */ /* 0x000fea0003800200 */
.L_x_5:
[----:B------:R-:W-:Y:S01]  /*16c0*/  SHF.R.U32.HI R8, RZ, 0x2, R9 ;  /* 0x00000002ff087819 */ /* 0x000fe20000011609 */
[----:B------:R-:W-:Y:S03]  /*16d0*/  BSSY.RECONVERGENT B0, `(.L_x_8) ;  /* 0x0000016000007945 */ /* 0x000fe60003800200 */
[----:B------:R-:W-:Y:S02]  /*16e0*/  LOP3.LUT R8, R8, R9, RZ, 0x3c, !PT ;  /* 0x0000000908087212 */ /* 0x000fe400078e3cff */
[----:B------:R-:W-:Y:S02]  /*16f0*/  SHF.L.U32 R9, R7, 0x4, RZ ;  /* 0x0000000407097819 */ /* 0x000fe400000006ff */
[----:B------:R-:W-:-:S04]  /*1700*/  SHF.L.U32 R14, R8, 0x1, RZ ;  /* 0x00000001080e7819 */ /* 0x000fc800000006ff */
[----:B------:R-:W-:-:S04]  /*1710*/  LOP3.LUT R8, R8, R14, R9, 0x96, !PT ;  /* 0x0000000e08087212 */ /* 0x000fc800078e9609 */
[----:B------:R-:W-:-:S04]  /*1720*/  LOP3.LUT R8, R8, R7, RZ, 0x3c, !PT ;  /* 0x0000000708087212 */ /* 0x000fc800078e3cff */
[----:B------:R-:W-:-:S05]  /*1730*/  IADD3 R9, PT, PT, R6, 0x10974f, R8 ;  /* 0x0010974f06097810 */ /* 0x000fca0007ffe008 */
[----:B------:R-:W-:-:S05]  /*1740*/  IMAD.HI.U32 R14, R9, -0x33333333, RZ ;  /* 0xcccccccd090e7827 */ /* 0x000fca00078e00ff */
[----:B------:R-:W-:-:S05]  /*1750*/  SHF.R.U32.HI R14, RZ, 0x3, R14 ;  /* 0x00000003ff0e7819 */ /* 0x000fca000001160e */
[----:B------:R-:W-:-:S07]  /*1760*/  IMAD R9, R14, -0xa, R9 ;  /* 0xfffffff60e097824 */ /* 0x000fce00078e0209 */
.L_x_9:
[----:B-1----:R-:W1:Y:S01]  /*1770*/  LDC.64 R14, c[0x0][0x380] ;  /* 0x0000e000ff0e7b82 */ /* 0x002e620000000a00 */
[--C-:B------:R-:W-:Y:S02]  /*1780*/  IMAD R19, R16, 0xa, R9.reuse ;  /* 0x0000000a10137824 */ /* 0x100fe400078e0209 */
[----:B------:R-:W-:Y:S02]  /*1790*/  IMAD R23, R0, 0xa, R9 ;  /* 0x0000000a00177824 */ /* 0x000fe400078e0209 */
[----:B-1----:R-:W-:-:S04]  /*17a0*/  IMAD.WIDE R18, R19, 0x4, R14 ;  /* 0x0000000413127825 */ /* 0x002fc800078e020e */
[----:B------:R-:W-:Y:S01]  /*17b0*/  IMAD.WIDE R22, R23, 0x4, R14 ;  /* 0x0000000417167825 */ /* 0x000fe200078e020e */
[----:B------:R-:W2:Y:S04]  /*17c0*/  LDG.E R27, desc[UR8][R18.64] ;  /* 0x00000008121b7981 */ /* 0x000ea8000c1e1900 */
[----:B------:R-:W3:Y:S01]  /*17d0*/  LDG.E R25, desc[UR8][R22.64] ;  /* 0x0000000816197981 */ /* 0x000ee2000c1e1900 */
[C---:B------:R-:W-:Y:S02]  /*17e0*/  ISETP.GE.U32.AND P0, PT, R9.reuse, 0x9, PT ;  /* 0x000000090900780c */ /* 0x040fe40003f06070 */
[----:B------:R-:W-:Y:S01]  /*17f0*/  IADD3 R9, PT, PT, R9, 0x1, RZ ;  /* 0x0000000109097810 */ /* 0x000fe20007ffe0ff */
[----:B--2---:R1:W-:Y:S04]  /*1800*/  STG.E desc[UR8][R22.64], R27 ;  /* 0x0000001b16007986 */ /* 0x0043e8000c101908 */
[----:B---3--:R1:W-:Y:S06]  /*1810*/  STG.E desc[UR8][R18.64], R25 ;  /* 0x0000001912007986 */ /* 0x0083ec000c101908 */
[----:B------:R-:W-:Y:S05]  /*1820*/  @!P0 BRA `(.L_x_9) ;  /* 0xfffffffc00d08947 */ /* 0x000fea000383ffff */
[----:B------:R-:W-:Y:S05]  /*1830*/  BSYNC.RECONVERGENT B0 ;  /* 0x0000000000007941 */ /* 0x000fea0003800200 */
.L_x_8:
[----:B------:R-:W-:Y:S02]  /*1840*/  SHF.R.U32.HI R9, RZ, 0x2, R10 ;  /* 0x00000002ff097819 */ /* 0x000fe4000001160a */
[----:B------:R-:W-:Y:S02]  /*1850*/  SHF.R.U32.HI R20, RZ, 0x2, R11 ;  /* 0x00000002ff147819 */ /* 0x000fe4000001160b */
[----:B------:R-:W-:Y:S01]  /*1860*/  LOP3.LUT R9, R9, R10, RZ, 0x3c, !PT ;  /* 0x0000000a09097212 */ /* 0x000fe200078e3cff */
[----:B------:R-:W-:Y:S01]  /*1870*/  IMAD.SHL.U32 R10, R8, 0x10, RZ ;  /* 0x00000010080a7824 */ /* 0x000fe200078e00ff */
[----:B------:R-:W-:Y:S02]  /*1880*/  LOP3.LUT R20, R20, R11, RZ, 0x3c, !PT ;  /* 0x0000000b14147212 */ /* 0x000fe400078e3cff */
[----:B-1----:R-:W-:-:S04]  /*1890*/  SHF.L.U32 R18, R9, 0x1, RZ ;  /* 0x0000000109127819 */ /* 0x002fc800000006ff */
[----:B------:R-:W-:Y:S02]  /*18a0*/  LOP3.LUT R9, R9, R18, R10, 0x96, !PT ;  /* 0x0000001209097212 */ /* 0x000fe400078e960a */
[----:B------:R-:W-:Y:S02]  /*18b0*/  SHF.L.U32 R10, R20, 0x1, RZ ;  /* 0x00000001140a7819 */ /* 0x000fe400000006ff */
[----:B------:R-:W-:Y:S02]  /*18c0*/  LOP3.LUT R9, R9, R8, RZ, 0x3c, !PT ;  /* 0x0000000809097212 */ /* 0x000fe400078e3cff */
[----:B------:R-:W-:Y:S02]  /*18d0*/  SHF.R.U32.HI R18, RZ, 0x2, R21 ;  /* 0x00000002ff127819 */ /* 0x000fe40000011615 */
[----:B------:R-:W-:Y:S02]  /*18e0*/  SHF.L.U32 R11, R9, 0x4, RZ ;  /* 0x00000004090b7819 */ /* 0x000fe400000006ff */
[----:B------:R-:W-:-:S02]  /*18f0*/  LOP3.LUT R18, R18, R21, RZ, 0x3c, !PT ;  /* 0x0000001512127212 */ /* 0x000fc400078e3cff */
[----:B------:R-:W-:Y:S02]  /*1900*/  LOP3.LUT R10, R20, R10, R11, 0x96, !PT ;  /* 0x0000000a140a7212 */ /* 0x000fe400078e960b */
[----:B------:R-:W-:Y:S02]  /*1910*/  SHF.L.U32 R19, R18, 0x1, RZ ;  /* 0x0000000112137819 */ /* 0x000fe400000006ff */
[----:B------:R-:W-:Y:S02]  /*1920*/  LOP3.LUT R10, R10, R9, RZ, 0x3c, !PT ;  /* 0x000000090a0a7212 */ /* 0x000fe400078e3cff */
[----:B------:R-:W-:Y:S02]  /*1930*/  IADD3 R20, PT, PT, R6, 0x161f14, R9 ;  /* 0x00161f1406147810 */ /* 0x000fe40007ffe009 */
[----:B------:R-:W-:-:S04]  /*1940*/  SHF.L.U32 R11, R10, 0x4, RZ ;  /* 0x000000040a0b7819 */ /* 0x000fc800000006ff */
[----:B------:R-:W-:Y:S01]  /*1950*/  LOP3.LUT R11, R18, R19, R11, 0x96, !PT ;  /* 0x00000013120b7212 */ /* 0x000fe200078e960b */
[----:B------:R-:W-:Y:S01]  /*1960*/  IMAD.HI.U32 R19, R20, -0x33333333, RZ ;  /* 0xcccccccd14137827 */ /* 0x000fe200078e00ff */
[C---:B------:R-:W-:Y:S02]  /*1970*/  IADD3 R18, PT, PT, R6.reuse, 0x1ba6d9, R10 ;  /* 0x001ba6d906127810 */ /* 0x040fe40007ffe00a */
[----:B------:R-:W-:Y:S02]  /*1980*/  IADD3 R6, PT, PT, R6, 0x212e9e, RZ ;  /* 0x00212e9e06067810 */ /* 0x000fe40007ffe0ff */
[----:B------:R-:W-:Y:S02]  /*1990*/  LOP3.LUT R11, R11, R10, RZ, 0x3c, !PT ;  /* 0x0000000a0b0b7212 */ /* 0x000fe400078e3cff */
[----:B------:R-:W-:Y:S02]  /*19a0*/  SHF.R.U32.HI R21, RZ, 0x3, R19 ;  /* 0x00000003ff157819 */ /* 0x000fe40000011613 */
[----:B------:R-:W-:-:S03]  /*19b0*/  IADD3 R19, PT, PT, R11, R6, RZ ;  /* 0x000000060b137210 */ /* 0x000fc60007ffe0ff */
[----:B------:R-:W-:Y:S02]  /*19c0*/  IMAD R21, R21, -0xa, R20 ;  /* 0xfffffff615157824 */ /* 0x000fe400078e0214 */
[----:B------:R-:W-:-:S04]  /*19d0*/  IMAD.HI.U32 R20, R18, -0x33333333, RZ ;  /* 0xcccccccd12147827 */ /* 0x000fc800078e00ff */
[----:B------:R-:W-:Y:S01]  /*19e0*/  IMAD.HI.U32 R22, R19, -0x33333333, RZ ;  /* 0xcccccccd13167827 */ /* 0x000fe200078e00ff */
[----:B------:R-:W-:-:S03]  /*19f0*/  SHF.R.U32.HI R23, RZ, 0x3, R20 ;  /* 0x00000003ff177819 */ /* 0x000fc60000011614 */
[--C-:B------:R-:W-:Y:S01]  /*1a00*/  IMAD R25, R0, 0xa, R21.reuse ;  /* 0x0000000a00197824 */ /* 0x100fe200078e0215 */
[----:B------:R-:W-:Y:S01]  /*1a10*/  SHF.R.U32.HI R22, RZ, 0x3, R22 ;  /* 0x00000003ff167819 */ /* 0x000fe20000011616 */
[----:B------:R-:W-:Y:S02]  /*1a20*/  IMAD R27, R16, 0xa, R21 ;  /* 0x0000000a101b7824 */ /* 0x000fe400078e0215 */
[----:B------:R-:W-:-:S04]  /*1a30*/  IMAD.WIDE R20, R25, 0x4, R14 ;  /* 0x0000000419147825 */ /* 0x000fc800078e020e */
[----:B------:R-:W-:Y:S02]  /*1a40*/  IMAD R23, R23, -0xa, R18 ;  /* 0xfffffff617177824 */ /* 0x000fe400078e0212 */
[----:B------:R-:W-:-:S03]  /*1a50*/  IMAD.WIDE R14, R27, 0x4, R14 ;  /* 0x000000041b0e7825 */ /* 0x000fc600078e020e */
[----:B------:R1:W-:Y:S01]  /*1a60*/  STG.E desc[UR8][R20.64], R23 ;  /* 0x0000001714007986 */ /* 0x0003e2000c101908 */
[----:B------:R-:W-:-:S05]  /*1a70*/  IMAD R19, R22, -0xa, R19 ;  /* 0xfffffff616137824 */ /* 0x000fca00078e0213 */
[----:B------:R1:W-:Y:S04]  /*1a80*/  STG.E desc[UR8][R14.64], R19 ;  /* 0x000000130e007986 */ /* 0x0003e8000c101908 */
[----:B------:R1:W-:Y:S04]  /*1a90*/  STG.E.64 desc[UR8][R2.64], R6 ;  /* 0x0000000602007986 */ /* 0x0003e8000c101b08 */
[----:B------:R1:W-:Y:S04]  /*1aa0*/  STG.E.64 desc[UR8][R2.64+0x8], R8 ;  /* 0x0000080802007986 */ /* 0x0003e8000c101b08 */
[----:B------:R1:W-:Y:S04]  /*1ab0*/  STG.E.64 desc[UR8][R2.64+0x10], R10 ;  /* 0x0000100a02007986 */ /* 0x0003e8000c101b08 */
[----:B------:R1:W-:Y:S04]  /*1ac0*/  STG.E.64 desc[UR8][R2.64+0x18], R12 ;  /* 0x0000180c02007986 */ /* 0x0003e8000c101b08 */
[----:B------:R1:W-:Y:S04]  /*1ad0*/  STG.E desc[UR8][R2.64+0x20], R17 ;  /* 0x0000201102007986 */ /* 0x0003e8000c101908 */
[----:B------:R1:W-:Y:S01]  /*1ae0*/  STG.E.64 desc[UR8][R2.64+0x28], R4 ;  /* 0x0000280402007986 */ /* 0x0003e2000c101b08 */
[----:B------:R-:W-:Y:S05]  /*1af0*/  BRA `(.L_x_10) ;  /* 0xffffffe4008c7947 */ /* 0x000fea000383ffff */
.L_x_11:
[----:B------:R-:W-:-:S00]  /*1b00*/  BRA `(.L_x_11) ;  /* 0xfffffffc00fc7947 */ /* 0x000fc0000383ffff */
[----:B------:R-:W-:-:S00]  /*1b10*/  NOP ;  /* 0x0000000000007918 */ /* 0x000fc00000000000 */
        /* <DEDUP_REMOVED lines=14> */
.L_x_22:


//--------------------- .text._Z16calculateFitnessPiPf --------------------------
	.section	.text._Z16calculateFitnessPiPf,"ax",@progbits
	.align	128
        .global         _Z16calculateFitnessPiPf
        .type           _Z16calculateFitnessPiPf,@function
        .size           _Z16calculateFitnessPiPf,(.L_x_21 - _Z16calculateFitnessPiPf)
        .other          _Z16calculateFitnessPiPf,@"STO_CUDA_ENTRY STV_DEFAULT"
_Z16calculateFitnessPiPf:
.text._Z16calculateFitnessPiPf:
        /* <DEDUP_REMOVED lines=8> */
[----:B------:R-:W1:Y:S01]  /*0080*/  LDCU UR4, c[0x0][0x370] ;  /* 0x00006e00ff0477ac */ /* 0x000e620008000800 */
[----:B------:R-:W2:Y:S06]  /*0090*/  LDCU.64 UR6, c[0x0][0x358] ;  /* 0x00006b00ff0677ac */ /* 0x000eac0008000a00 */
[----:B------:R-:W3:Y:S01]  /*00a0*/  LDC.64 R6, c[0x0][0x388] ;  /* 0x0000e200ff067b82 */ /* 0x000ee20000000a00 */
[----:B-1----:R-:W-:-:S07]  /*00b0*/  IMAD R8, R8, UR4, RZ ;  /* 0x0000000408087c24 */ /* 0x002fce000f8e02ff */
.L_x_15:
[----:B------:R-:W-:-:S04]  /*00c0*/  IMAD R19, R3, 0xa, RZ ;  /* 0x0000000a03137824 */ /* 0x000fc800078e02ff */
[----:B0-----:R-:W-:-:S05]  /*00d0*/  IMAD.WIDE R18, R19, 0x4, R4 ;  /* 0x0000000413127825 */ /* 0x001fca00078e0204 */
[----:B--2---:R-:W2:Y:S04]  /*00e0*/  LDG.E R0, desc[UR6][R18.64] ;  /* 0x0000000612007981 */ /* 0x004ea8000c1e1900 */
[----:B------:R-:W4:Y:S04]  /*00f0*/  LDG.E R20, desc[UR6][R18.64+0x4] ;  /* 0x0000040612147981 */ /* 0x000f28000c1e1900 */
[----:B------:R-:W5:Y:S04]  /*0100*/  LDG.E R22, desc[UR6][R18.64+0x8] ;  /* 0x0000080612167981 */ /* 0x000f68000c1e1900 */
[----:B------:R-:W3:Y:S04]  /*0110*/  LDG.E R24, desc[UR6][R18.64+0xc] ;  /* 0x00000c0612187981 */ /* 0x000ee8000c1e1900 */
[----:B------:R-:W3:Y:S04]  /*0120*/  LDG.E R26, desc[UR6][R18.64+0x10] ;  /* 0x00001006121a7981 */ /* 0x000ee8000c1e1900 */
[----:B------:R-:W3:Y:S04]  /*0130*/  LDG.E R16, desc[UR6][R18.64+0x14] ;  /* 0x0000140612107981 */ /* 0x000ee8000c1e1900 */
[----:B------:R-:W3:Y:S04]  /*0140*/  LDG.E R14, desc[UR6][R18.64+0x18] ;  /* 0x00001806120e7981 */ /* 0x000ee8000c1e1900 */
[----:B------:R-:W3:Y:S04]  /*0150*/  LDG.E R10, desc[UR6][R18.64+0x1c] ;  /* 0x00001c06120a7981 */ /* 0x000ee8000c1e1900 */
[----:B------:R-:W3:Y:S04]  /*0160*/  LDG.E R2, desc[UR6][R18.64+0x20] ;  /* 0x0000200612027981 */ /* 0x000ee8000c1e1900 */
[----:B------:R0:W3:Y:S01]  /*0170*/  LDG.E R12, desc[UR6][R18.64+0x24] ;  /* 0x00002406120c7981 */ /* 0x0000e2000c1e1900 */
[----:B------:R-:W-:Y:S01]  /*0180*/  HFMA2 R9, -RZ, RZ, 0, 4.291534423828125e-06 ;  /* 0x00000048ff097431 */ /* 0x000fe200000001ff */
[----:B------:R-:W-:Y:S04]  /*0190*/  BSSY.RECONVERGENT B0, `(.L_x_12) ;  /* 0x0000034000007945 */ /* 0x000fe80003800200 */
[----:B--2---:R-:W-:-:S02]  /*01a0*/  IMAD R11, R0, 0x28, R9 ;  /* 0x00000028000b7824 */ /* 0x004fc400078e0209 */
[----:B----4-:R-:W-:-:S03]  /*01b0*/  IMAD R13, R20, 0x28, R9 ;  /* 0x00000028140d7824 */ /* 0x010fc600078e0209 */
[----:B------:R-:W-:Y:S01]  /*01c0*/  LEA R11, R20, R11, 0x2 ;  /* 0x0000000b140b7211 */ /* 0x000fe200078e10ff */
[C---:B-----5:R-:W-:Y:S02]  /*01d0*/  IMAD R15, R22.reuse, 0x28, R9 ;  /* 0x00000028160f7824 */ /* 0x060fe400078e0209 */
[----:B------:R-:W-:-:S03]  /*01e0*/  IMAD R13, R22, 0x4, R13 ;  /* 0x00000004160d7824 */ /* 0x000fc600078e020d */
[----:B------:R-:W1:Y:S01]  /*01f0*/  LDC R11, c[0x3][R11] ;  /* 0x00c000000b0b7b82 */ /* 0x000e620000000800 */
[C-C-:B---3--:R-:W-:Y:S01]  /*0200*/  IMAD R17, R24.reuse, 0x28, R9.reuse ;  /* 0x0000002818117824 */ /* 0x148fe200078e0209 */
[----:B------:R-:W-:Y:S01]  /*0210*/  LEA R15, R24, R15, 0x2 ;  /* 0x0000000f180f7211 */ /* 0x000fe200078e10ff */
[----:B0-----:R-:W-:-:S03]  /*0220*/  IMAD R19, R26, 0x28, R9 ;  /* 0x000000281a137824 */ /* 0x001fc600078e0209 */
[----:B------:R-:W-:Y:S02]  /*0230*/  LEA R17, R26, R17, 0x2 ;  /* 0x000000111a117211 */ /* 0x000fe400078e10ff */
[----:B------:R-:W0:Y:S01]  /*0240*/  LDC R13, c[0x3][R13] ;  /* 0x00c000000d0d7b82 */ /* 0x000e220000000800 */
[C---:B------:R-:W-:Y:S02]  /*0250*/  IMAD R21, R16.reuse, 0x28, R9 ;  /* 0x0000002810157824 */ /* 0x040fe400078e0209 */
[----:B------:R-:W-:Y:S02]  /*0260*/  IMAD R19, R16, 0x4, R19 ;  /* 0x0000000410137824 */ /* 0x000fe400078e0213 */
[C-C-:B------:R-:W-:Y:S01]  /*0270*/  IMAD R23, R14.reuse, 0x28, R9.reuse ;  /* 0x000000280e177824 */ /* 0x140fe200078e0209 */
[----:B------:R-:W-:Y:S02]  /*0280*/  LEA R21, R14, R21, 0x2 ;  /* 0x000000150e157211 */ /* 0x000fe400078e10ff */
[----:B------:R-:W2:Y:S01]  /*0290*/  LDC R15, c[0x3][R15] ;  /* 0x00c000000f0f7b82 */ /* 0x000ea20000000800 */
[C-C-:B------:R-:W-:Y:S01]  /*02a0*/  IMAD R25, R10.reuse, 0x28, R9.reuse ;  /* 0x000000280a197824 */ /* 0x140fe200078e0209 */
[----:B------:R-:W-:Y:S01]  /*02b0*/  LEA R23, R10, R23, 0x2 ;  /* 0x000000170a177211 */ /* 0x000fe200078e10ff */
[----:B------:R-:W-:-:S02]  /*02c0*/  IMAD R27, R2, 0x28, R9 ;  /* 0x00000028021b7824 */ /* 0x000fc400078e0209 */
[----:B------:R-:W-:-:S03]  /*02d0*/  IMAD R25, R2, 0x4, R25 ;  /* 0x0000000402197824 */ /* 0x000fc600078e0219 */
[----:B------:R-:W3:Y:S01]  /*02e0*/  LDC R16, c[0x3][R17] ;  /* 0x00c0000011107b82 */ /* 0x000ee20000000800 */
[C---:B------:R-:W-:Y:S01]  /*02f0*/  IMAD R9, R12.reuse, 0x28, R9 ;  /* 0x000000280c097824 */ /* 0x040fe200078e0209 */
[----:B------:R-:W-:-:S04]  /*0300*/  LEA R27, R12, R27, 0x2 ;  /* 0x0000001b0c1b7211 */ /* 0x000fc800078e10ff */
[----:B------:R-:W-:Y:S02]  /*0310*/  LEA R9, R0, R9, 0x2 ;  /* 0x0000000900097211 */ /* 0x000fe400078e10ff */
[----:B------:R-:W4:Y:S08]  /*0320*/  LDC R14, c[0x3][R19] ;  /* 0x00c00000130e7b82 */ /* 0x000f300000000800 */
[----:B------:R-:W5:Y:S08]  /*0330*/  LDC R10, c[0x3][R21] ;  /* 0x00c00000150a7b82 */ /* 0x000f700000000800 */
[----:B------:R-:W5:Y:S01]  /*0340*/  LDC R2, c[0x3][R23] ;  /* 0x00c0000017027b82 */ /* 0x000f620000000800 */
[----:B-1----:R-:W-:-:S07]  /*0350*/  FADD R0, RZ, R11 ;  /* 0x0000000bff007221 */ /* 0x002fce0000000000 */
[----:B------:R-:W1:Y:S01]  /*0360*/  LDC R25, c[0x3][R25] ;  /* 0x00c0000019197b82 */ /* 0x000e620000000800 */
[----:B0-----:R-:W-:-:S07]  /*0370*/  FADD R0, R0, R13 ;  /* 0x0000000d00007221 */ /* 0x001fce0000000000 */
[----:B------:R-:W0:Y:S01]  /*0380*/  LDC R27, c[0x3][R27] ;  /* 0x00c000001b1b7b82 */ /* 0x000e220000000800 */
[----:B--2---:R-:W-:-:S07]  /*0390*/  FADD R15, R0, R15 ;  /* 0x0000000f000f7221 */ /* 0x004fce0000000000 */
[----:B------:R-:W2:Y:S01]  /*03a0*/  LDC R9, c[0x3][R9] ;  /* 0x00c0000009097b82 */ /* 0x000ea20000000800 */
[----:B---3--:R-:W-:-:S04]  /*03b0*/  FADD R15, R15, R16 ;  /* 0x000000100f0f7221 */ /* 0x008fc80000000000 */
[----:B----4-:R-:W-:-:S04]  /*03c0*/  FADD R15, R15, R14 ;  /* 0x0000000e0f0f7221 */ /* 0x010fc80000000000 */
[----:B-----5:R-:W-:-:S04]  /*03d0*/  FADD R15, R15, R10 ;  /* 0x0000000a0f0f7221 */ /* 0x020fc80000000000 */
[----:B------:R-:W-:-:S04]  /*03e0*/  FADD R2, R15, R2 ;  /* 0x000000020f027221 */ /* 0x000fc80000000000 */
[----:B-1----:R-:W-:-:S04]  /*03f0*/  FADD R2, R2, R25 ;  /* 0x0000001902027221 */ /* 0x002fc80000000000 */
[----:B0-----:R-:W-:-:S04]  /*0400*/  FADD R2, R2, R27 ;  /* 0x0000001b02027221 */ /* 0x001fc80000000000 */
[----:B--2---:R-:W-:-:S04]  /*0410*/  FADD R2, R2, R9 ;  /* 0x0000000902027221 */ /* 0x004fc80000000000 */
[----:B------:R-:W-:-:S05]  /*0420*/  VIADD R0, R2, 0x1800000 ;  /* 0x0180000002007836 */ /* 0x000fca0000000000 */
[----:B------:R-:W-:-:S04]  /*0430*/  LOP3.LUT R0, R0, 0x7f800000, RZ, 0xc0, !PT ;  /* 0x7f80000000007812 */ /* 0x000fc800078ec0ff */
[----:B------:R-:W-:-:S13]  /*0440*/  ISETP.GT.U32.AND P0, PT, R0, 0x1ffffff, PT ;  /* 0x01ffffff0000780c */ /* 0x000fda0003f04070 */
[----:B------:R-:W-:Y:S05]  /*0450*/  @P0 BRA `(.L_x_13) ;  /* 0x00000000000c0947 */ /* 0x000fea0003800000 */
[----:B------:R-:W-:-:S07]  /*0460*/  MOV R10, 0x480 ;  /* 0x00000480000a7802 */ /* 0x000fce0000000f00 */
[----:B------:R-:W-:Y:S05]  /*0470*/  CALL.REL.NOINC `($__internal_0_$__cuda_sm20_rcp_rn_f32_slowpath) ;  /* 0x0000000000307944 */ /* 0x000fea0003c00000 */
[----:B------:R-:W-:Y:S05]  /*0480*/  BRA `(.L_x_14) ;  /* 0x0000000000107947 */ /* 0x000fea0003800000 */
.L_x_13:
[----:B------:R-:W0:Y:S02]  /*0490*/  MUFU.RCP R9, R2 ;  /* 0x0000000200097308 */ /* 0x000e240000001000 */
[----:B0-----:R-:W-:-:S04]  /*04a0*/  FFMA R0, R2, R9, -1 ;  /* 0xbf80000002007423 */ /* 0x001fc80000000009 */
[----:B------:R-:W-:-:S04]  /*04b0*/  FADD.FTZ R0, -R0, -RZ ;  /* 0x800000ff00007221 */ /* 0x000fc80000010100 */
[----:B------:R-:W-:-:S07]  /*04c0*/  FFMA R9, R9, R0, R9 ;  /* 0x0000000009097223 */ /* 0x000fce0000000009 */
.L_x_14:
[----:B------:R-:W-:Y:S05]  /*04d0*/  BSYNC.RECONVERGENT B0 ;  /* 0x0000000000007941 */ /* 0x000fea0003800200 */
.L_x_12:
[----:B------:R-:W-:Y:S01]  /*04e0*/  IMAD.WIDE R10, R3, 0x4, R6 ;  /* 0x00000004030a7825 */ /* 0x000fe200078e0206 */
[----:B------:R-:W-:-:S04]  /*04f0*/  IADD3 R3, PT, PT, R8, R3, RZ ;  /* 0x0000000308037210 */ /* 0x000fc80007ffe0ff */
[----:B------:R1:W-:Y:S01]  /*0500*/  STG.E desc[UR6][R10.64], R9 ;  /* 0x000000090a007986 */ /* 0x0003e2000c101906 */
[----:B------:R-:W-:-:S13]  /*0510*/  ISETP.GE.AND P0, PT, R3, 0x800, PT ;  /* 0x000008000300780c */ /* 0x000fda0003f06270 */
[----:B-1----:R-:W-:Y:S05]  /*0520*/  @!P0 BRA `(.L_x_15) ;  /* 0xfffffff800e48947 */ /* 0x002fea000383ffff */
[----:B------:R-:W-:Y:S05]  /*0530*/  EXIT ;  /* 0x000000000000794d */ /* 0x000fea0003800000 */
        .weak           $__internal_0_$__cuda_sm20_rcp_rn_f32_slowpath
        .type           $__internal_0_$__cuda_sm20_rcp_rn_f32_slowpath,@function
        .size           $__internal_0_$__cuda_sm20_rcp_rn_f32_slowpath,(.L_x_21 - $__internal_0_$__cuda_sm20_rcp_rn_f32_slowpath)
$__internal_0_$__cuda_sm20_rcp_rn_f32_slowpath:
[----:B------:R-:W-:Y:S01]  /*0540*/  SHF.L.U32 R0, R2, 0x1, RZ ;  /* 0x0000000102007819 */ /* 0x000fe200000006ff */
[----:B------:R-:W-:Y:S03]  /*0550*/  BSSY.RECONVERGENT B1, `(.L_x_16) ;  /* 0x0000031000017945 */ /* 0x000fe60003800200 */
[----:B------:R-:W-:Y:S01]  /*0560*/  SHF.R.U32.HI R13, RZ, 0x18, R0 ;  /* 0x00000018ff0d7819 */ /* 0x000fe20000011600 */
[----:B------:R-:W-:-:S03]  /*0570*/  IMAD.MOV.U32 R0, RZ, RZ, R2 ;  /* 0x000000ffff007224 */ /* 0x000fc600078e0002 */
[----:B------:R-:W-:-:S13]  /*0580*/  ISETP.NE.U32.AND P0, PT, R13, RZ, PT ;  /* 0x000000ff0d00720c */ /* 0x000fda0003f05070 */
[----:B------:R-:W-:Y:S05]  /*0590*/  @P0 BRA `(.L_x_17) ;  /* 0x0000000000280947 */ /* 0x000fea0003800000 */
[----:B------:R-:W-:-:S04]  /*05a0*/  SHF.L.U32 R2, R0, 0x1, RZ ;  /* 0x0000000100027819 */ /* 0x000fc800000006ff */
[----:B------:R-:W-:-:S13]  /*05b0*/  ISETP.NE.AND P0, PT, R2, RZ, PT ;  /* 0x000000ff0200720c */ /* 0x000fda0003f05270 */
[----:B------:R-:W-:Y:S01]  /*05c0*/  @P0 FFMA R11, R0, 1.84467440737095516160e+19, RZ ;  /* 0x5f800000000b0823 */ /* 0x000fe200000000ff */
[----:B------:R-:W-:Y:S08]  /*05d0*/  @!P0 MUFU.RCP R9, R0 ;  /* 0x0000000000098308 */ /* 0x000ff00000001000 */
[----:B------:R-:W0:Y:S02]  /*05e0*/  @P0 MUFU.RCP R2, R11 ;  /* 0x0000000b00020308 */ /* 0x000e240000001000 */
[----:B0-----:R-:W-:-:S04]  /*05f0*/  @P0 FFMA R12, R11, R2, -1 ;  /* 0xbf8000000b0c0423 */ /* 0x001fc80000000002 */
[----:B------:R-:W-:-:S04]  /*0600*/  @P0 FADD.FTZ R13, -R12, -RZ ;  /* 0x800000ff0c0d0221 */ /* 0x000fc80000010100 */
[----:B------:R-:W-:-:S04]  /*0610*/  @P0 FFMA R2, R2, R13, R2 ;  /* 0x0000000d02020223 */ /* 0x000fc80000000002 */
[----:B------:R-:W-:Y:S01]  /*0620*/  @P0 FFMA R9, R2, 1.84467440737095516160e+19, RZ ;  /* 0x5f80000002090823 */ /* 0x000fe200000000ff */
[----:B------:R-:W-:Y:S06]  /*0630*/  BRA `(.L_x_18) ;  /* 0x0000000000887947 */ /* 0x000fec0003800000 */
.L_x_17:
[----:B------:R-:W-:-:S04]  /*0640*/  IADD3 R15, PT, PT, R13, -0xfd, RZ ;  /* 0xffffff030d0f7810 */ /* 0x000fc80007ffe0ff */
[----:B------:R-:W-:-:S13]  /*0650*/  ISETP.GT.U32.AND P0, PT, R15, 0x1, PT ;  /* 0x000000010f00780c */ /* 0x000fda0003f04070 */
[----:B------:R-:W-:Y:S05]  /*0660*/  @P0 BRA `(.L_x_19) ;  /* 0x0000000000780947 */ /* 0x000fea0003800000 */
[----:B------:R-:W-:Y:S01]  /*0670*/  LOP3.LUT R2, R0, 0x7fffff, RZ, 0xc0, !PT ;  /* 0x007fffff00027812 */ /* 0x000fe200078ec0ff */
[----:B------:R-:W-:-:S03]  /*0680*/  IMAD.MOV.U32 R14, RZ, RZ, 0x3 ;  /* 0x00000003ff0e7424 */ /* 0x000fc600078e00ff */
[----:B------:R-:W-:Y:S02]  /*0690*/  LOP3.LUT R2, R2, 0x3f800000, RZ, 0xfc, !PT ;  /* 0x3f80000002027812 */ /* 0x000fe400078efcff */
[----:B------:R-:W-:Y:S02]  /*06a0*/  SHF.L.U32 R14, R14, R15, RZ ;  /* 0x0000000f0e0e7219 */ /* 0x000fe400000006ff */
[----:B------:R-:W0:Y:S02]  /*06b0*/  MUFU.RCP R9, R2 ;  /* 0x0000000200097308 */ /* 0x000e240000001000 */
[----:B0-----:R-:W-:-:S04]  /*06c0*/  FFMA R11, R2, R9, -1 ;  /* 0xbf800000020b7423 */ /* 0x001fc80000000009 */
[----:B------:R-:W-:-:S04]  /*06d0*/  FADD.FTZ R12, -R11, -RZ ;  /* 0x800000ff0b0c7221 */ /* 0x000fc80000010100 */
[CCC-:B------:R-:W-:Y:S01]  /*06e0*/  FFMA.RM R11, R9.reuse, R12.reuse, R9.reuse ;  /* 0x0000000c090b7223 */ /* 0x1c0fe20000004009 */
[----:B------:R-:W-:-:S04]  /*06f0*/  FFMA.RP R12, R9, R12, R9 ;  /* 0x0000000c090c7223 */ /* 0x000fc80000008009 */
[C---:B------:R-:W-:Y:S02]  /*0700*/  LOP3.LUT R9, R11.reuse, 0x7fffff, RZ, 0xc0, !PT ;  /* 0x007fffff0b097812 */ /* 0x040fe400078ec0ff */
[----:B------:R-:W-:Y:S02]  /*0710*/  FSETP.NEU.FTZ.AND P0, PT, R11, R12, PT ;  /* 0x0000000c0b00720b */ /* 0x000fe40003f1d000 */
[----:B------:R-:W-:Y:S02]  /*0720*/  LOP3.LUT R9, R9, 0x800000, RZ, 0xfc, !PT ;  /* 0x0080000009097812 */ /* 0x000fe400078efcff */
[----:B------:R-:W-:Y:S02]  /*0730*/  SEL R11, RZ, 0xffffffff, !P0 ;  /* 0xffffffffff0b7807 */ /* 0x000fe40004000000 */
[----:B------:R-:W-:Y:S02]  /*0740*/  LOP3.LUT R14, R14, R9, RZ, 0xc0, !PT ;  /* 0x000000090e0e7212 */ /* 0x000fe400078ec0ff */
[----:B------:R-:W-:-:S02]  /*0750*/  IADD3 R2, PT, PT, -R11, RZ, RZ ;  /* 0x000000ff0b027210 */ /* 0x000fc40007ffe1ff */
[-C--:B------:R-:W-:Y:S02]  /*0760*/  SHF.R.U32.HI R14, RZ, R15.reuse, R14 ;  /* 0x0000000fff0e7219 */ /* 0x080fe4000001160e */
[----:B------:R-:W-:Y:S02]  /*0770*/  LOP3.LUT P1, RZ, R2, R15, R9, 0xf8, !PT ;  /* 0x0000000f02ff7212 */ /* 0x000fe4000782f809 */
[C---:B------:R-:W-:Y:S02]  /*0780*/  LOP3.LUT P0, RZ, R14.reuse, 0x1, RZ, 0xc0, !PT ;  /* 0x000000010eff7812 */ /* 0x040fe4000780c0ff */
[----:B------:R-:W-:-:S04]  /*0790*/  LOP3.LUT P2, RZ, R14, 0x2, RZ, 0xc0, !PT ;  /* 0x000000020eff7812 */ /* 0x000fc8000784c0ff */
[----:B------:R-:W-:Y:S02]  /*07a0*/  PLOP3.LUT P0, PT, P0, P1, P2, 0xe0, 0x0 ;  /* 0x000000000000781c */ /* 0x000fe40000703c20 */
[----:B------:R-:W-:Y:S02]  /*07b0*/  LOP3.LUT P1, RZ, R0, 0x7fffff, RZ, 0xc0, !PT ;  /* 0x007fffff00ff7812 */ /* 0x000fe4000782c0ff */
[----:B------:R-:W-:-:S04]  /*07c0*/  SEL R2, RZ, 0x1, !P0 ;  /* 0x00000001ff027807 */ /* 0x000fc80004000000 */
[----:B------:R-:W-:-:S04]  /*07d0*/  IADD3 R2, PT, PT, -R2, RZ, RZ ;  /* 0x000000ff02027210 */ /* 0x000fc80007ffe1ff */
[----:B------:R-:W-:Y:S01]  /*07e0*/  ISETP.GE.AND P0, PT, R2, RZ, PT ;  /* 0x000000ff0200720c */ /* 0x000fe20003f06270 */
[----:B------:R-:W-:-:S05]  /*07f0*/  VIADD R2, R13, 0xffffff04 ;  /* 0xffffff040d027836 */ /* 0x000fca0000000000 */
[----:B------:R-:W-:-:S07]  /*0800*/  SHF.R.U32.HI R9, RZ, R2, R9 ;  /* 0x00000002ff097219 */ /* 0x000fce0000011609 */
[----:B------:R-:W-:-:S04]  /*0810*/  @!P0 IADD3 R9, PT, PT, R9, 0x1, RZ ;  /* 0x0000000109098810 */ /* 0x000fc80007ffe0ff */
[----:B------:R-:W-:-:S04]  /*0820*/  @!P1 SHF.L.U32 R9, R9, 0x1, RZ ;  /* 0x0000000109099819 */ /* 0x000fc800000006ff */
[----:B------:R-:W-:Y:S01]  /*0830*/  LOP3.LUT R9, R9, 0x80000000, R0, 0xf8, !PT ;  /* 0x8000000009097812 */ /* 0x000fe200078ef800 */
[----:B------:R-:W-:Y:S06]  /*0840*/  BRA `(.L_x_18) ;  /* 0x0000000000047947 */ /* 0x000fec0003800000 */
.L_x_19:
[----:B------:R0:W1:Y:S02]  /*0850*/  MUFU.RCP R9, R0 ;  /* 0x0000000000097308 */ /* 0x0000640000001000 */
.L_x_18:
[----:B------:R-:W-:Y:S05]  /*0860*/  BSYNC.RECONVERGENT B1 ;  /* 0x0000000000017941 */ /* 0x000fea0003800200 */
.L_x_16:
[----:B------:R-:W-:-:S04]  /*0870*/  HFMA2 R11, -RZ, RZ, 0, 0 ;  /* 0x00000000ff0b7431 */ /* 0x000fc800000001ff */
[----:B01----:R-:W-:Y:S05]  /*0880*/  RET.REL.NODEC R10 `(_Z16calculateFitnessPiPf) ;  /* 0xfffffff40adc7950 */ /* 0x003fea0003c3ffff */
.L_x_20:
        /* <DEDUP_REMOVED lines=15> */
.L_x_21:


//--------------------- .nv.global.init           --------------------------
	.section	.nv.global.init,"aw",@progbits
	.align	4
.nv.global.init:
	.type		mrg32k3aM1SubSeq,@object
	.size		mrg32k3aM1SubSeq,(mrg32k3aM2SubSeq - mrg32k3aM1SubSeq)
mrg32k3aM1SubSeq:
        /*0000*/ 	.byte	0x0b, 0xcc, 0xee, 0x04, 0x73, 0x29, 0x8b, 0x6f, 0xf6, 0x53, 0x03, 0xf6, 0x23, 0xf6, 0xea, 0xda
        /* <DEDUP_REMOVED lines=125> */
	.type		mrg32k3aM2SubSeq,@object
	.size		mrg32k3aM2SubSeq,(mrg32k3aM1 - mrg32k3aM2SubSeq)
mrg32k3aM2SubSeq:
        /* <DEDUP_REMOVED lines=126> */
	.type		mrg32k3aM1,@object
	.size		mrg32k3aM1,(mrg32k3aM1Seq - mrg32k3aM1)
mrg32k3aM1:
        /* <DEDUP_REMOVED lines=144> */
	.type		mrg32k3aM1Seq,@object
	.size		mrg32k3aM1Seq,(mrg32k3aM2 - mrg32k3aM1Seq)
mrg32k3aM1Seq:
        /* <DEDUP_REMOVED lines=144> */
	.type		mrg32k3aM2,@object
	.size		mrg32k3aM2,(mrg32k3aM2Seq - mrg32k3aM2)
mrg32k3aM2:
        /* <DEDUP_REMOVED lines=144> */
	.type		mrg32k3aM2Seq,@object
	.size		mrg32k3aM2Seq,(precalc_xorwow_matrix - mrg32k3aM2Seq)
mrg32k3aM2Seq:
        /* <DEDUP_REMOVED lines=144> */
	.type		precalc_xorwow_matrix,@object
	.size		precalc_xorwow_matrix,(precalc_xorwow_offset_matrix - precalc_xorwow_matrix)
precalc_xorwow_matrix:
        /* <DEDUP_REMOVED lines=6400> */
	.type		precalc_xorwow_offset_matrix,@object
	.size		precalc_xorwow_offset_matrix,(.L_1 - precalc_xorwow_offset_matrix)
precalc_xorwow_offset_matrix:
        /* <DEDUP_REMOVED lines=6400> */
.L_1:


//--------------------- .nv.shared.reserved.0     --------------------------
	.section	.nv.shared.reserved.0,"aw",@nobits
	.weak		__nv_reservedSMEM_offset_0_alias
	.size		__nv_reservedSMEM_offset_0_alias, 0, 64
	.other		__nv_reservedSMEM_offset_0_alias,@"STO_CUDA_RESERVED_SHARED STV_DEFAULT"
__nv_reservedSMEM_offset_0_alias:
	.zero		0
	.zero		64


//--------------------- .nv.constant0._Z20crossoverAndMutationPiPfP17curandStateXORWOW --------------------------
	.section	.nv.constant0._Z20crossoverAndMutationPiPfP17curandStateXORWOW,"a",@progbits
	.sectionflags	@""
	.align	4
.nv.constant0._Z20crossoverAndMutationPiPfP17curandStateXORWOW:
	.zero		920


//--------------------- .nv.constant0._Z16calculateFitnessPiPf --------------------------
	.section	.nv.constant0._Z16calculateFitnessPiPf,"a",@progbits
	.sectionflags	@""
	.align	4
.nv.constant0._Z16calculateFitnessPiPf:
	.zero		912


//--------------------- SYMBOLS --------------------------

	.type		.nv.reservedSmem.offset0,@object
	.size		.nv.reservedSmem.offset0,0x4
